	.headerflags	@"EF_CUDA_TEXMODE_UNIFIED EF_CUDA_SM86 EF_CUDA_VIRTUAL_SM(EF_CUDA_SM86)"
	.elftype	@"ET_EXEC"


//--------------------- .nv.info                  --------------------------
	.section	.nv.info,"",@"SHT_CUDA_INFO"
	.align	4


	//----- nvinfo : EIATTR_REGCOUNT
	.align		4
        /*0000*/ 	.byte	0x04, 0x2f
        /*0002*/ 	.short	(.L_6 - .L_5)
	.align		4
.L_5:
        /*0004*/ 	.word	index@(_ZN52_INTERNAL_e22a190c_23_kepler_dynamic_fetch_cu_t_rays9atomicAddEPii)
        /*0008*/ 	.word	0x00000018


	//----- nvinfo : EIATTR_FRAME_SIZE
	.align		4
.L_6:
        /*000c*/ 	.byte	0x04, 0x11
        /*000e*/ 	.short	(.L_8 - .L_7)
	.align		4
.L_7:
        /*0010*/ 	.word	index@(_ZN52_INTERNAL_e22a190c_23_kepler_dynamic_fetch_cu_t_rays9atomicAddEPii)
        /*0014*/ 	.word	0x00000010


	//----- nvinfo : EIATTR_REGCOUNT
	.align		4
.L_8:
        /*0018*/ 	.byte	0x04, 0x2f
        /*001a*/ 	.short	(.L_10 - .L_9)
	.align		4
.L_9:
        /*001c*/ 	.word	index@(_ZN52_INTERNAL_e22a190c_23_kepler_dynamic_fetch_cu_t_rays9make_int2Eii)
        /*0020*/ 	.word	0x00000018


	//----- nvinfo : EIATTR_FRAME_SIZE
	.align		4
.L_10:
        /*0024*/ 	.byte	0x04, 0x11
        /*0026*/ 	.short	(.L_12 - .L_11)
	.align		4
.L_11:
        /*0028*/ 	.word	index@(_ZN52_INTERNAL_e22a190c_23_kepler_dynamic_fetch_cu_t_rays9make_int2Eii)
        /*002c*/ 	.word	0x00000008


	//----- nvinfo : EIATTR_REGCOUNT
	.align		4
.L_12:
        /*0030*/ 	.byte	0x04, 0x2f
        /*0032*/ 	.short	(.L_14 - .L_13)
	.align		4
.L_13:
        /*0034*/ 	.word	index@(__iAtomicAdd)
        /*0038*/ 	.word	0x00000018


	//----- nvinfo : EIATTR_FRAME_SIZE
	.align		4
.L_14:
        /*003c*/ 	.byte	0x04, 0x11
        /*003e*/ 	.short	(.L_16 - .L_15)
	.align		4
.L_15:
        /*0040*/ 	.word	index@(__iAtomicAdd)
        /*0044*/ 	.word	0x00000000


	//----- nvinfo : EIATTR_REGCOUNT
	.align		4
.L_16:
        /*0048*/ 	.byte	0x04, 0x2f
        /*004a*/ 	.short	(.L_18 - .L_17)
	.align		4
.L_17:
        /*004c*/ 	.word	index@(exp2f)
        /*0050*/ 	.word	0x00000018


	//----- nvinfo : EIATTR_FRAME_SIZE
	.align		4
.L_18:
        /*0054*/ 	.byte	0x04, 0x11
        /*0056*/ 	.short	(.L_20 - .L_19)
	.align		4
.L_19:
        /*0058*/ 	.word	index@(exp2f)
        /*005c*/ 	.word	0x00000000


	//----- nvinfo : EIATTR_REGCOUNT
	.align		4
.L_20:
        /*0060*/ 	.byte	0x04, 0x2f
        /*0062*/ 	.short	(.L_22 - .L_21)
	.align		4
.L_21:
        /*0064*/ 	.word	index@(fmaxf)
        /*0068*/ 	.word	0x00000018


	//----- nvinfo : EIATTR_FRAME_SIZE
	.align		4
.L_22:
        /*006c*/ 	.byte	0x04, 0x11
        /*006e*/ 	.short	(.L_24 - .L_23)
	.align		4
.L_23:
        /*0070*/ 	.word	index@(fmaxf)
        /*0074*/ 	.word	0x00000000


	//----- nvinfo : EIATTR_REGCOUNT
	.align		4
.L_24:
        /*0078*/ 	.byte	0x04, 0x2f
        /*007a*/ 	.short	(.L_26 - .L_25)
	.align		4
.L_25:
        /*007c*/ 	.word	index@(fminf)
        /*0080*/ 	.word	0x00000018


	//----- nvinfo : EIATTR_FRAME_SIZE
	.align		4
.L_26:
        /*0084*/ 	.byte	0x04, 0x11
        /*0086*/ 	.short	(.L_28 - .L_27)
	.align		4
.L_27:
        /*0088*/ 	.word	index@(fminf)
        /*008c*/ 	.word	0x00000000


	//----- nvinfo : EIATTR_REGCOUNT
	.align		4
.L_28:
        /*0090*/ 	.byte	0x04, 0x2f
        /*0092*/ 	.short	(.L_30 - .L_29)
	.align		4
.L_29:
        /*0094*/ 	.word	index@(fabsf)
        /*0098*/ 	.word	0x00000018


	//----- nvinfo : EIATTR_FRAME_SIZE
	.align		4
.L_30:
        /*009c*/ 	.byte	0x04, 0x11
        /*009e*/ 	.short	(.L_32 - .L_31)
	.align		4
.L_31:
        /*00a0*/ 	.word	index@(fabsf)
        /*00a4*/ 	.word	0x00000000


	//----- nvinfo : EIATTR_REGCOUNT
	.align		4
.L_32:
        /*00a8*/ 	.byte	0x04, 0x2f
        /*00aa*/ 	.short	(.L_34 - .L_33)
	.align		4
.L_33:
        /*00ac*/ 	.word	index@(copysignf)
        /*00b0*/ 	.word	0x00000018


	//----- nvinfo : EIATTR_FRAME_SIZE
	.align		4
.L_34:
        /*00b4*/ 	.byte	0x04, 0x11
        /*00b6*/ 	.short	(.L_36 - .L_35)
	.align		4
.L_35:
        /*00b8*/ 	.word	index@(copysignf)
        /*00bc*/ 	.word	0x00000000


	//----- nvinfo : EIATTR_REGCOUNT
	.align		4
.L_36:
        /*00c0*/ 	.byte	0x04, 0x2f
        /*00c2*/ 	.short	(.L_38 - .L_37)
	.align		4
.L_37:
        /*00c4*/ 	.word	index@(trace)
        /*00c8*/ 	.word	0x00000042


	//----- nvinfo : EIATTR_FRAME_SIZE
	.align		4
.L_38:
        /*00cc*/ 	.byte	0x04, 0x11
        /*00ce*/ 	.short	(.L_40 - .L_39)
	.align		4
.L_39:
        /*00d0*/ 	.word	index@(trace)
        /*00d4*/ 	.word	0x00000410


	//----- nvinfo : EIATTR_REGCOUNT
	.align		4
.L_40:
        /*00d8*/ 	.byte	0x04, 0x2f
        /*00da*/ 	.short	(.L_42 - .L_41)
	.align		4
.L_41:
        /*00dc*/ 	.word	index@(queryConfig)
        /*00e0*/ 	.word	0x00000006


	//----- nvinfo : EIATTR_FRAME_SIZE
	.align		4
.L_42:
        /*00e4*/ 	.byte	0x04, 0x11
        /*00e6*/ 	.short	(.L_44 - .L_43)
	.align		4
.L_43:
        /*00e8*/ 	.word	index@(queryConfig)
        /*00ec*/ 	.word	0x00000000


	//----- nvinfo : EIATTR_REGCOUNT
	.align		4
.L_44:
        /*00f0*/ 	.byte	0x04, 0x2f
        /*00f2*/ 	.short	(.L_46 - .L_45)
	.align		4
.L_45:
        /*00f4*/ 	.word	index@(_Z4swapIiEvRT_S1_)
        /*00f8*/ 	.word	0x00000018


	//----- nvinfo : EIATTR_FRAME_SIZE
	.align		4
.L_46:
        /*00fc*/ 	.byte	0x04, 0x11
        /*00fe*/ 	.short	(.L_48 - .L_47)
	.align		4
.L_47:
        /*0100*/ 	.word	index@(_Z4swapIiEvRT_S1_)
        /*0104*/ 	.word	0x00000000


	//----- nvinfo : EIATTR_REGCOUNT
	.align		4
.L_48:
        /*0108*/ 	.byte	0x04, 0x2f
        /*010a*/ 	.short	(.L_50 - .L_49)
	.align		4
.L_49:
        /*010c*/ 	.word	index@(_Z4max4ffff)
        /*0110*/ 	.word	0x00000018


	//----- nvinfo : EIATTR_FRAME_SIZE
	.align		4
.L_50:
        /*0114*/ 	.byte	0x04, 0x11
        /*0116*/ 	.short	(.L_52 - .L_51)
	.align		4
.L_51:
        /*0118*/ 	.word	index@(_Z4max4ffff)
        /*011c*/ 	.word	0x00000018


	//----- nvinfo : EIATTR_REGCOUNT
	.align		4
.L_52:
        /*0120*/ 	.byte	0x04, 0x2f
        /*0122*/ 	.short	(.L_54 - .L_53)
	.align		4
.L_53:
        /*0124*/ 	.word	index@(_Z4min4ffff)
        /*0128*/ 	.word	0x00000018


	//----- nvinfo : EIATTR_FRAME_SIZE
	.align		4
.L_54:
        /*012c*/ 	.byte	0x04, 0x11
        /*012e*/ 	.short	(.L_56 - .L_55)
	.align		4
.L_55:
        /*0130*/ 	.word	index@(_Z4min4ffff)
        /*0134*/ 	.word	0x00000018


	//----- nvinfo : EIATTR_MIN_STACK_SIZE
	.align		4
.L_56:
        /*0138*/ 	.byte	0x04, 0x12
        /*013a*/ 	.short	(.L_58 - .L_57)
	.align		4
.L_57:
        /*013c*/ 	.word	index@(queryConfig)
        /*0140*/ 	.word	0x00000000


	//----- nvinfo : EIATTR_MIN_STACK_SIZE
	.align		4
.L_58:
        /*0144*/ 	.byte	0x04, 0x12
        /*0146*/ 	.short	(.L_60 - .L_59)
	.align		4
.L_59:
        /*0148*/ 	.word	index@(trace)
        /*014c*/ 	.word	0x00000428
.L_60:


//--------------------- .nv.info._Z4min4ffff      --------------------------
	.section	.nv.info._Z4min4ffff,"",@"SHT_CUDA_INFO"
	.align	4


	//----- nvinfo : EIATTR_CUDA_API_VERSION
	.align		4
        /*0000*/ 	.byte	0x04, 0x37
        /*0002*/ 	.short	(.L_62 - .L_61)
.L_61:
        /*0004*/ 	.word	0x00000073


	//----- nvinfo : EIATTR_SW2861232_WAR
	.align		4
.L_62:
        /*0008*/ 	.byte	0x01, 0x35
	.zero		2


//--------------------- .nv.info._Z4max4ffff      --------------------------
	.section	.nv.info._Z4max4ffff,"",@"SHT_CUDA_INFO"
	.align	4


	//----- nvinfo : EIATTR_CUDA_API_VERSION
	.align		4
        /*0000*/ 	.byte	0x04, 0x37
        /*0002*/ 	.short	(.L_64 - .L_63)
.L_63:
        /*0004*/ 	.word	0x00000073


	//----- nvinfo : EIATTR_SW2861232_WAR
	.align		4
.L_64:
        /*0008*/ 	.byte	0x01, 0x35
	.zero		2


//--------------------- .nv.info._Z4swapIiEvRT_S1_ --------------------------
	.section	.nv.info._Z4swapIiEvRT_S1_,"",@"SHT_CUDA_INFO"
	.align	4


	//----- nvinfo : EIATTR_CUDA_API_VERSION
	.align		4
        /*0000*/ 	.byte	0x04, 0x37
        /*0002*/ 	.short	(.L_66 - .L_65)
.L_65:
        /*0004*/ 	.word	0x00000073


	//----- nvinfo : EIATTR_SW2861232_WAR
	.align		4
.L_66:
        /*0008*/ 	.byte	0x01, 0x35
	.zero		2


//--------------------- .nv.info.queryConfig      --------------------------
	.section	.nv.info.queryConfig,"",@"SHT_CUDA_INFO"
	.align	4


	//----- nvinfo : EIATTR_CUDA_API_VERSION
	.align		4
        /*0000*/ 	.byte	0x04, 0x37
        /*0002*/ 	.short	(.L_68 - .L_67)
.L_67:
        /*0004*/ 	.word	0x00000073


	//----- nvinfo : EIATTR_SW2861232_WAR
	.align		4
.L_68:
        /*0008*/ 	.byte	0x01, 0x35
	.zero		2


	//----- nvinfo : EIATTR_MAXREG_COUNT
	.align		4
        /*000c*/ 	.byte	0x03, 0x1b
        /*000e*/ 	.short	0x00ff


	//----- nvinfo : EIATTR_EXIT_INSTR_OFFSETS
	.align		4
        /*0010*/ 	.byte	0x04, 0x1c
        /*0012*/ 	.short	(.L_70 - .L_69)


	//   ....[0]....
.L_69:
        /*0014*/ 	.word	0x00000150


	//   ....[1]....
        /*0018*/ 	.word	0x00000180
.L_70:


//--------------------- .nv.info.trace            --------------------------
	.section	.nv.info.trace,"",@"SHT_CUDA_INFO"
	.align	4


	//----- nvinfo : EIATTR_CUDA_API_VERSION
	.align		4
        /*0000*/ 	.byte	0x04, 0x37
        /*0002*/ 	.short	(.L_72 - .L_71)
.L_71:
        /*0004*/ 	.word	0x00000073


	//----- nvinfo : EIATTR_SW2861232_WAR
	.align		4
.L_72:
        /*0008*/ 	.byte	0x01, 0x35
	.zero		2


	//----- nvinfo : EIATTR_PARAM_CBANK
	.align		4
        /*000c*/ 	.byte	0x04, 0x0a
        /*000e*/ 	.short	(.L_74 - .L_73)
	.align		4
.L_73:
        /*0010*/ 	.word	index@(.nv.constant0.trace)
        /*0014*/ 	.short	0x0160
        /*0016*/ 	.short	0x0030


	//----- nvinfo : EIATTR_CBANK_PARAM_SIZE
	.align		4
.L_74:
        /*0018*/ 	.byte	0x03, 0x19
        /*001a*/ 	.short	0x0030


	//----- nvinfo : EIATTR_KPARAM_INFO
	.align		4
        /*001c*/ 	.byte	0x04, 0x17
        /*001e*/ 	.short	(.L_76 - .L_75)
.L_75:
        /*0020*/ 	.word	0x00000000
        /*0024*/ 	.short	0x000b
        /*0026*/ 	.short	0x002c
        /*0028*/ 	.byte	0x00, 0xf0, 0x11, 0x00


	//----- nvinfo : EIATTR_KPARAM_INFO
	.align		4
.L_76:
        /*002c*/ 	.byte	0x04, 0x17
        /*002e*/ 	.short	(.L_78 - .L_77)
.L_77:
        /*0030*/ 	.word	0x00000000
        /*0034*/ 	.short	0x000a
        /*0036*/ 	.short	0x0028
        /*0038*/ 	.byte	0x00, 0xf0, 0x11, 0x00


	//----- nvinfo : EIATTR_KPARAM_INFO
	.align		4
.L_78:
        /*003c*/ 	.byte	0x04, 0x17
        /*003e*/ 	.short	(.L_80 - .L_79)
.L_79:
        /*0040*/ 	.word	0x00000000
        /*0044*/ 	.short	0x0009
        /*0046*/ 	.short	0x0024
        /*0048*/ 	.byte	0x00, 0xf0, 0x11, 0x00


	//----- nvinfo : EIATTR_KPARAM_INFO
	.align		4
.L_80:
        /*004c*/ 	.byte	0x04, 0x17
        /*004e*/ 	.short	(.L_82 - .L_81)
.L_81:
        /*0050*/ 	.word	0x00000000
        /*0054*/ 	.short	0x0008
        /*0056*/ 	.short	0x0020
        /*0058*/ 	.byte	0x00, 0xf0, 0x11, 0x00


	//----- nvinfo : EIATTR_KPARAM_INFO
	.align		4
.L_82:
        /*005c*/ 	.byte	0x04, 0x17
        /*005e*/ 	.short	(.L_84 - .L_83)
.L_83:
        /*0060*/ 	.word	0x00000000
        /*0064*/ 	.short	0x0007
        /*0066*/ 	.short	0x001c
        /*0068*/ 	.byte	0x00, 0xf0, 0x11, 0x00


	//----- nvinfo : EIATTR_KPARAM_INFO
	.align		4
.L_84:
        /*006c*/ 	.byte	0x04, 0x17
        /*006e*/ 	.short	(.L_86 - .L_85)
.L_85:
        /*0070*/ 	.word	0x00000000
        /*0074*/ 	.short	0x0006
        /*0076*/ 	.short	0x0018
        /*0078*/ 	.byte	0x00, 0xf0, 0x11, 0x00


	//----- nvinfo : EIATTR_KPARAM_INFO
	.align		4
.L_86:
        /*007c*/ 	.byte	0x04, 0x17
        /*007e*/ 	.short	(.L_88 - .L_87)
.L_87:
        /*0080*/ 	.word	0x00000000
        /*0084*/ 	.short	0x0005
        /*0086*/ 	.short	0x0014
        /*0088*/ 	.byte	0x00, 0xf0, 0x11, 0x00


	//----- nvinfo : EIATTR_KPARAM_INFO
	.align		4
.L_88:
        /*008c*/ 	.byte	0x04, 0x17
        /*008e*/ 	.short	(.L_90 - .L_89)
.L_89:
        /*0090*/ 	.word	0x00000000
        /*0094*/ 	.short	0x0004
        /*0096*/ 	.short	0x0010
        /*0098*/ 	.byte	0x00, 0xf0, 0x11, 0x00


	//----- nvinfo : EIATTR_KPARAM_INFO
	.align		4
.L_90:
        /*009c*/ 	.byte	0x04, 0x17
        /*009e*/ 	.short	(.L_92 - .L_91)
.L_91:
        /*00a0*/ 	.word	0x00000000
        /*00a4*/ 	.short	0x0003
        /*00a6*/ 	.short	0x000c
        /*00a8*/ 	.byte	0x00, 0xf0, 0x11, 0x00


	//----- nvinfo : EIATTR_KPARAM_INFO
	.align		4
.L_92:
        /*00ac*/ 	.byte	0x04, 0x17
        /*00ae*/ 	.short	(.L_94 - .L_93)
.L_93:
        /*00b0*/ 	.word	0x00000000
        /*00b4*/ 	.short	0x0002
        /*00b6*/ 	.short	0x0008
        /*00b8*/ 	.byte	0x00, 0xf0, 0x11, 0x00


	//----- nvinfo : EIATTR_KPARAM_INFO
	.align		4
.L_94:
        /*00bc*/ 	.byte	0x04, 0x17
        /*00be*/ 	.short	(.L_96 - .L_95)
.L_95:
        /*00c0*/ 	.word	0x00000000
        /*00c4*/ 	.short	0x0001
        /*00c6*/ 	.short	0x0004
        /*00c8*/ 	.byte	0x00, 0xf0, 0x05, 0x00


	//----- nvinfo : EIATTR_KPARAM_INFO
	.align		4
.L_96:
        /*00cc*/ 	.byte	0x04, 0x17
        /*00ce*/ 	.short	(.L_98 - .L_97)
.L_97:
        /*00d0*/ 	.word	0x00000000
        /*00d4*/ 	.short	0x0000
        /*00d6*/ 	.short	0x0000
        /*00d8*/ 	.byte	0x00, 0xf0, 0x11, 0x00


	//----- nvinfo : EIATTR_MAXREG_COUNT
	.align		4
.L_98:
        /*00dc*/ 	.byte	0x03, 0x1b
        /*00de*/ 	.short	0x00ff


	//----- nvinfo : EIATTR_BINDLESS_TEXTURE_BANK
	.align		4
        /*00e0*/ 	.byte	0x02, 0x15
	.zero		1
	.zero		1


	//----- nvinfo : EIATTR_EXIT_INSTR_OFFSETS
	.align		4
        /*00e4*/ 	.byte	0x04, 0x1c
        /*00e6*/ 	.short	(.L_100 - .L_99)


	//   ....[0]....
.L_99:
        /*00e8*/ 	.word	0x00008f00


	//----- nvinfo : EIATTR_CRS_STACK_SIZE
	.align		4
.L_100:
        /*00ec*/ 	.byte	0x04, 0x1e
        /*00ee*/ 	.short	(.L_102 - .L_101)
.L_101:
        /*00f0*/ 	.word	0x00000000
.L_102:


//--------------------- .nv.info.copysignf        --------------------------
	.section	.nv.info.copysignf,"",@"SHT_CUDA_INFO"
	.align	4


	//----- nvinfo : EIATTR_CUDA_API_VERSION
	.align		4
        /*0000*/ 	.byte	0x04, 0x37
        /*0002*/ 	.short	(.L_104 - .L_103)
.L_103:
        /*0004*/ 	.word	0x00000073


	//----- nvinfo : EIATTR_SW2861232_WAR
	.align		4
.L_104:
        /*0008*/ 	.byte	0x01, 0x35
	.zero		2


//--------------------- .nv.info.fabsf            --------------------------
	.section	.nv.info.fabsf,"",@"SHT_CUDA_INFO"
	.align	4


	//----- nvinfo : EIATTR_CUDA_API_VERSION
	.align		4
        /*0000*/ 	.byte	0x04, 0x37
        /*0002*/ 	.short	(.L_106 - .L_105)
.L_105:
        /*0004*/ 	.word	0x00000073


	//----- nvinfo : EIATTR_SW2861232_WAR
	.align		4
.L_106:
        /*0008*/ 	.byte	0x01, 0x35
	.zero		2


//--------------------- .nv.info.fminf            --------------------------
	.section	.nv.info.fminf,"",@"SHT_CUDA_INFO"
	.align	4


	//----- nvinfo : EIATTR_CUDA_API_VERSION
	.align		4
        /*0000*/ 	.byte	0x04, 0x37
        /*0002*/ 	.short	(.L_108 - .L_107)
.L_107:
        /*0004*/ 	.word	0x00000073


	//----- nvinfo : EIATTR_SW2861232_WAR
	.align		4
.L_108:
        /*0008*/ 	.byte	0x01, 0x35
	.zero		2


//--------------------- .nv.info.fmaxf            --------------------------
	.section	.nv.info.fmaxf,"",@"SHT_CUDA_INFO"
	.align	4


	//----- nvinfo : EIATTR_CUDA_API_VERSION
	.align		4
        /*0000*/ 	.byte	0x04, 0x37
        /*0002*/ 	.short	(.L_110 - .L_109)
.L_109:
        /*0004*/ 	.word	0x00000073


	//----- nvinfo : EIATTR_SW2861232_WAR
	.align		4
.L_110:
        /*0008*/ 	.byte	0x01, 0x35
	.zero		2


//--------------------- .nv.info.exp2f            --------------------------
	.section	.nv.info.exp2f,"",@"SHT_CUDA_INFO"
	.align	4


	//----- nvinfo : EIATTR_CUDA_API_VERSION
	.align		4
        /*0000*/ 	.byte	0x04, 0x37
        /*0002*/ 	.short	(.L_112 - .L_111)
.L_111:
        /*0004*/ 	.word	0x00000073


	//----- nvinfo : EIATTR_SW2861232_WAR
	.align		4
.L_112:
        /*0008*/ 	.byte	0x01, 0x35
	.zero		2


//--------------------- .nv.info.__iAtomicAdd     --------------------------
	.section	.nv.info.__iAtomicAdd,"",@"SHT_CUDA_INFO"
	.align	4


	//----- nvinfo : EIATTR_CUDA_API_VERSION
	.align		4
        /*0000*/ 	.byte	0x04, 0x37
        /*0002*/ 	.short	(.L_114 - .L_113)
.L_113:
        /*0004*/ 	.word	0x00000073


	//----- nvinfo : EIATTR_SW2861232_WAR
	.align		4
.L_114:
        /*0008*/ 	.byte	0x01, 0x35
	.zero		2


//--------------------- .nv.info._ZN52_INTERNAL_e22a190c_23_kepler_dynamic_fetch_cu_t_rays9make_int2Eii --------------------------
	.section	.nv.info._ZN52_INTERNAL_e22a190c_23_kepler_dynamic_fetch_cu_t_rays9make_int2Eii,"",@"SHT_CUDA_INFO"
	.align	4


	//----- nvinfo : EIATTR_CUDA_API_VERSION
	.align		4
        /*0000*/ 	.byte	0x04, 0x37
        /*0002*/ 	.short	(.L_116 - .L_115)
.L_115:
        /*0004*/ 	.word	0x00000073


	//----- nvinfo : EIATTR_SW2861232_WAR
	.align		4
.L_116:
        /*0008*/ 	.byte	0x01, 0x35
	.zero		2


//--------------------- .nv.info._ZN52_INTERNAL_e22a190c_23_kepler_dynamic_fetch_cu_t_rays9atomicAddEPii --------------------------
	.section	.nv.info._ZN52_INTERNAL_e22a190c_23_kepler_dynamic_fetch_cu_t_rays9atomicAddEPii,"",@"SHT_CUDA_INFO"
	.align	4


	//----- nvinfo : EIATTR_CUDA_API_VERSION
	.align		4
        /*0000*/ 	.byte	0x04, 0x37
        /*0002*/ 	.short	(.L_118 - .L_117)
.L_117:
        /*0004*/ 	.word	0x00000073


	//----- nvinfo : EIATTR_SW2861232_WAR
	.align		4
.L_118:
        /*0008*/ 	.byte	0x01, 0x35
	.zero		2


//--------------------- .nv.rel.action            --------------------------
	.section	.nv.rel.action,"",@"SHT_CUDA_RELOCINFO"
	.align	8
	.sectionentsize	8
        /* <DEDUP_REMOVED lines=14> */


//--------------------- .nv.constant0.queryConfig --------------------------
	.section	.nv.constant0.queryConfig,"a",@progbits
	.align	4
.nv.constant0.queryConfig:
	.zero		352


//--------------------- .nv.constant0.trace       --------------------------
	.section	.nv.constant0.trace,"a",@progbits
	.align	4
.nv.constant0.trace:
	.zero		400
	.align		4
        /*0190*/ 	.word	[20@lo(0x0)=t_rays]
	.align		4
        /*0194*/ 	.word	[20@lo(0x0)=t_triIndices]
	.align		4
        /*0198*/ 	.word	[20@lo(0x0)=t_nodesD]
	.align		4
        /*019c*/ 	.word	[20@lo(0x0)=t_trisB]
	.align		4
        /*01a0*/ 	.word	[20@lo(0x0)=t_nodesB]
	.align		4
        /*01a4*/ 	.word	[20@lo(0x0)=t_trisA]
	.align		4
        /*01a8*/ 	.word	[20@lo(0x0)=t_nodesA]
	.align		4
        /*01ac*/ 	.word	[20@lo(0x0)=t_trisC]
	.align		4
        /*01b0*/ 	.word	[20@lo(0x0)=t_nodesC]


//--------------------- .text._Z4min4ffff         --------------------------
	.section	.text._Z4min4ffff,"ax",@progbits
	.sectioninfo	@"SHI_REGISTERS=24"
	.align	128
        .global         _Z4min4ffff
        .type           _Z4min4ffff,@function
        .size           _Z4min4ffff,(.L_x_230 - _Z4min4ffff)
_Z4min4ffff:
.text._Z4min4ffff:
[----:B01----:R-:W-:-:S15]  /*0000*/  IADD3 R1, R1, -0x18, RZ ;  /* 0xffffffe801017810 */ /* 0x003fde0007ffe0ff */
[----:B01----:R1:W0:-:S15]  /*0010*/  S2R R0, SR_LMEMHIOFF ;  /* 0x0000000000007919 */ /* 0x00321e0000003700 */
[----:B01----:R-:W-:-:S15]  /*0020*/  ISETP.GE.U32.AND P0, PT, R1, R0, PT ;  /* 0x000000000100720c */ /* 0x003fde0003f06070 */
[----:B01----:R-:W-:-:S15]  /*0030*/  @P0 BRA `(.L_x_34) ;  /* 0x0000001000000947 */ /* 0x003fde0003800000 */
[----:B01----:R-:W-:-:S15]  /*0040*/  BPT.TRAP 0x1 ;  /* 0x000000040000795c */ /* 0x003fde0000300000 */
.L_x_34:
[----:B01----:R1:W-:-:S15]  /*0050*/  STL [R1+0x14], R21 ;  /* 0x0000141501007387 */ /* 0x0033de0000100800 */
[----:B01----:R1:W-:-:S15]  /*0060*/  STL [R1+0x10], R20 ;  /* 0x0000101401007387 */ /* 0x0033de0000100800 */
[----:B01----:R1:W-:-:S15]  /*0070*/  STL [R1+0xc], R18 ;  /* 0x00000c1201007387 */ /* 0x0033de0000100800 */
[----:B01----:R1:W-:-:S15]  /*0080*/  STL [R1+0x8], R17 ;  /* 0x0000081101007387 */ /* 0x0033de0000100800 */
[----:B01----:R1:W-:-:S15]  /*0090*/  STL [R1+0x4], R16 ;  /* 0x0000041001007387 */ /* 0x0033de0000100800 */
[----:B01----:R1:W-:-:S15]  /*00a0*/  STL [R1], R2 ;  /* 0x0000000201007387 */ /* 0x0033de0000100800 */
[----:B01----:R-:W-:-:S15]  /*00b0*/  MOV R7, R7 ;  /* 0x0000000700077202 */ /* 0x003fde0000000f00 */
        /* <DEDUP_REMOVED lines=13> */
[----:B01----:R-:W-:-:S15]  /*0190*/  MOV R20, 32@lo((_Z4min4ffff + .L_x_0@srel)) ;  /* 0x0000000000147802 */ /* 0x003fde0000000f00 */
[----:B01----:R-:W-:-:S15]  /*01a0*/  MOV R21, 32@hi((_Z4min4ffff + .L_x_0@srel)) ;  /* 0x0000000000157802 */ /* 0x003fde0000000f00 */
[----:B01----:R-:W-:-:S15]  /*01b0*/  CALL.ABS.NOINC `(fminf) ;  /* 0x0000000000007943 */ /* 0x003fde0003c00000 */
.L_x_0:
[----:B01----:R-:W-:-:S15]  /*01c0*/  MOV R4, R4 ;  /* 0x0000000400047202 */ /* 0x003fde0000000f00 */
[----:B01----:R-:W-:-:S15]  /*01d0*/  MOV R4, R4 ;  /* 0x0000000400047202 */ /* 0x003fde0000000f00 */
[----:B01----:R-:W-:-:S15]  /*01e0*/  MOV R5, R17 ;  /* 0x0000001100057202 */ /* 0x003fde0000000f00 */
[----:B01----:R-:W-:-:S15]  /*01f0*/  MOV R20, 32@lo((_Z4min4ffff + .L_x_1@srel)) ;  /* 0x0000000000147802 */ /* 0x003fde0000000f00 */
[----:B01----:R-:W-:-:S15]  /*0200*/  MOV R21, 32@hi((_Z4min4ffff + .L_x_1@srel)) ;  /* 0x0000000000157802 */ /* 0x003fde0000000f00 */
[----:B01----:R-:W-:-:S15]  /*0210*/  CALL.ABS.NOINC `(fminf) ;  /* 0x0000000000007943 */ /* 0x003fde0003c00000 */
.L_x_1:
[----:B01----:R-:W-:-:S15]  /*0220*/  MOV R4, R4 ;  /* 0x0000000400047202 */ /* 0x003fde0000000f00 */
[----:B01----:R-:W-:-:S15]  /*0230*/  MOV R4, R4 ;  /* 0x0000000400047202 */ /* 0x003fde0000000f00 */
[----:B01----:R-:W-:-:S15]  /*0240*/  MOV R5, R18 ;  /* 0x0000001200057202 */ /* 0x003fde0000000f00 */
[----:B01----:R-:W-:-:S15]  /*0250*/  MOV R20, 32@lo((_Z4min4ffff + .L_x_2@srel)) ;  /* 0x0000000000147802 */ /* 0x003fde0000000f00 */
[----:B01----:R-:W-:-:S15]  /*0260*/  MOV R21, 32@hi((_Z4min4ffff + .L_x_2@srel)) ;  /* 0x0000000000157802 */ /* 0x003fde0000000f00 */
[----:B01----:R-:W-:-:S15]  /*0270*/  CALL.ABS.NOINC `(fminf) ;  /* 0x0000000000007943 */ /* 0x003fde0003c00000 */
.L_x_2:
[----:B01----:R-:W-:-:S15]  /*0280*/  MOV R4, R4 ;  /* 0x0000000400047202 */ /* 0x003fde0000000f00 */
[----:B01----:R-:W-:-:S15]  /*0290*/  MOV R4, R4 ;  /* 0x0000000400047202 */ /* 0x003fde0000000f00 */
[----:B01----:R-:W-:-:S15]  /*02a0*/  BRA `(.L_x_35) ;  /* 0x0000000000007947 */ /* 0x003fde0003800000 */
.L_x_35:
[----:B01----:R-:W-:-:S15]  /*02b0*/  MOV R4, R4 ;  /* 0x0000000400047202 */ /* 0x003fde0000000f00 */
[----:B01----:R1:W0:-:S15]  /*02c0*/  LDL R2, [R1] ;  /* 0x0000000001027983 */ /* 0x00321e0000100800 */
[----:B01----:R1:W0:-:S15]  /*02d0*/  LDL R16, [R1+0x4] ;  /* 0x0000040001107983 */ /* 0x00321e0000100800 */
[----:B01----:R1:W0:-:S15]  /*02e0*/  LDL R17, [R1+0x8] ;  /* 0x0000080001117983 */ /* 0x00321e0000100800 */
[----:B01----:R1:W0:-:S15]  /*02f0*/  LDL R18, [R1+0xc] ;  /* 0x00000c0001127983 */ /* 0x00321e0000100800 */
[----:B01----:R1:W0:-:S15]  /*0300*/  LDL R20, [R1+0x10] ;  /* 0x0000100001147983 */ /* 0x00321e0000100800 */
[----:B01----:R1:W0:-:S15]  /*0310*/  LDL R21, [R1+0x14] ;  /* 0x0000140001157983 */ /* 0x00321e0000100800 */
[----:B01----:R-:W-:-:S15]  /*0320*/  IADD3 R1, R1, 0x18, RZ ;  /* 0x0000001801017810 */ /* 0x003fde0007ffe0ff */
[----:B01----:R-:W-:-:S15]  /*0330*/  RET.ABS.NODEC R20 0x0 ;  /* 0x0000000014007950 */ /* 0x003fde0003e00000 */
.L_x_36:
[----:B------:R-:W-:-:S00]  /*0340*/  BRA `(.L_x_36) ;  /* 0xfffffff000007947 */ /* 0x000fc0000383ffff */
[----:B------:R-:W-:-:S00]  /*0350*/  NOP ;  /* 0x0000000000007918 */ /* 0x000fc00000000000 */
        /* <DEDUP_REMOVED lines=10> */
.L_x_230:


//--------------------- .text._Z4max4ffff         --------------------------
	.section	.text._Z4max4ffff,"ax",@progbits
	.sectioninfo	@"SHI_REGISTERS=24"
	.align	128
        .global         _Z4max4ffff
        .type           _Z4max4ffff,@function
        .size           _Z4max4ffff,(.L_x_231 - _Z4max4ffff)
_Z4max4ffff:
.text._Z4max4ffff:
[----:B01----:R-:W-:-:S15]  /*0000*/  IADD3 R1, R1, -0x18, RZ ;  /* 0xffffffe801017810 */ /* 0x003fde0007ffe0ff */
[----:B01----:R1:W0:-:S15]  /*0010*/  S2R R0, SR_LMEMHIOFF ;  /* 0x0000000000007919 */ /* 0x00321e0000003700 */
[----:B01----:R-:W-:-:S15]  /*0020*/  ISETP.GE.U32.AND P0, PT, R1, R0, PT ;  /* 0x000000000100720c */ /* 0x003fde0003f06070 */
[----:B01----:R-:W-:-:S15]  /*0030*/  @P0 BRA `(.L_x_37) ;  /* 0x0000001000000947 */ /* 0x003fde0003800000 */
[----:B01----:R-:W-:-:S15]  /*0040*/  BPT.TRAP 0x1 ;  /* 0x000000040000795c */ /* 0x003fde0000300000 */
.L_x_37:
        /* <DEDUP_REMOVED lines=20> */
[----:B01----:R-:W-:-:S15]  /*0190*/  MOV R20, 32@lo((_Z4max4ffff + .L_x_3@srel)) ;  /* 0x0000000000147802 */ /* 0x003fde0000000f00 */
[----:B01----:R-:W-:-:S15]  /*01a0*/  MOV R21, 32@hi((_Z4max4ffff + .L_x_3@srel)) ;  /* 0x0000000000157802 */ /* 0x003fde0000000f00 */
[----:B01----:R-:W-:-:S15]  /*01b0*/  CALL.ABS.NOINC `(fmaxf) ;  /* 0x0000000000007943 */ /* 0x003fde0003c00000 */
.L_x_3:
[----:B01----:R-:W-:-:S15]  /*01c0*/  MOV R4, R4 ;  /* 0x0000000400047202 */ /* 0x003fde0000000f00 */
[----:B01----:R-:W-:-:S15]  /*01d0*/  MOV R4, R4 ;  /* 0x0000000400047202 */ /* 0x003fde0000000f00 */
[----:B01----:R-:W-:-:S15]  /*01e0*/  MOV R5, R17 ;  /* 0x0000001100057202 */ /* 0x003fde0000000f00 */
[----:B01----:R-:W-:-:S15]  /*01f0*/  MOV R20, 32@lo((_Z4max4ffff + .L_x_4@srel)) ;  /* 0x0000000000147802 */ /* 0x003fde0000000f00 */
[----:B01----:R-:W-:-:S15]  /*0200*/  MOV R21, 32@hi((_Z4max4ffff + .L_x_4@srel)) ;  /* 0x0000000000157802 */ /* 0x003fde0000000f00 */
[----:B01----:R-:W-:-:S15]  /*0210*/  CALL.ABS.NOINC `(fmaxf) ;  /* 0x0000000000007943 */ /* 0x003fde0003c00000 */
.L_x_4:
[----:B01----:R-:W-:-:S15]  /*0220*/  MOV R4, R4 ;  /* 0x0000000400047202 */ /* 0x003fde0000000f00 */
[----:B01----:R-:W-:-:S15]  /*0230*/  MOV R4, R4 ;  /* 0x0000000400047202 */ /* 0x003fde0000000f00 */
[----:B01----:R-:W-:-:S15]  /*0240*/  MOV R5, R18 ;  /* 0x0000001200057202 */ /* 0x003fde0000000f00 */
[----:B01----:R-:W-:-:S15]  /*0250*/  MOV R20, 32@lo((_Z4max4ffff + .L_x_5@srel)) ;  /* 0x0000000000147802 */ /* 0x003fde0000000f00 */
[----:B01----:R-:W-:-:S15]  /*0260*/  MOV R21, 32@hi((_Z4max4ffff + .L_x_5@srel)) ;  /* 0x0000000000157802 */ /* 0x003fde0000000f00 */
[----:B01----:R-:W-:-:S15]  /*0270*/  CALL.ABS.NOINC `(fmaxf) ;  /* 0x0000000000007943 */ /* 0x003fde0003c00000 */
.L_x_5:
[----:B01----:R-:W-:-:S15]  /*0280*/  MOV R4, R4 ;  /* 0x0000000400047202 */ /* 0x003fde0000000f00 */
[----:B01----:R-:W-:-:S15]  /*0290*/  MOV R4, R4 ;  /* 0x0000000400047202 */ /* 0x003fde0000000f00 */
[----:B01----:R-:W-:-:S15]  /*02a0*/  BRA `(.L_x_38) ;  /* 0x0000000000007947 */ /* 0x003fde0003800000 */
.L_x_38:
        /* <DEDUP_REMOVED lines=9> */
.L_x_39:
        /* <DEDUP_REMOVED lines=12> */
.L_x_231:


//--------------------- .text._Z4swapIiEvRT_S1_   --------------------------
	.section	.text._Z4swapIiEvRT_S1_,"ax",@progbits
	.sectioninfo	@"SHI_REGISTERS=24"
	.align	128
        .global         _Z4swapIiEvRT_S1_
        .type           _Z4swapIiEvRT_S1_,@function
        .size           _Z4swapIiEvRT_S1_,(.L_x_232 - _Z4swapIiEvRT_S1_)
_Z4swapIiEvRT_S1_:
.text._Z4swapIiEvRT_S1_:
[----:B01----:R-:W-:-:S15]  /*0000*/  MOV R5, R5 ;  /* 0x0000000500057202 */ /* 0x003fde0000000f00 */
[----:B01----:R-:W-:-:S15]  /*0010*/  MOV R4, R4 ;  /* 0x0000000400047202 */ /* 0x003fde0000000f00 */
[----:B01----:R-:W-:-:S15]  /*0020*/  MOV R3, R4 ;  /* 0x0000000400037202 */ /* 0x003fde0000000f00 */
[----:B01----:R-:W-:-:S15]  /*0030*/  MOV R0, R5 ;  /* 0x0000000500007202 */ /* 0x003fde0000000f00 */
[----:B01----:R-:W-:-:S15]  /*0040*/  MOV R3, R3 ;  /* 0x0000000300037202 */ /* 0x003fde0000000f00 */
[----:B01----:R-:W-:-:S15]  /*0050*/  MOV R0, R0 ;  /* 0x0000000000007202 */ /* 0x003fde0000000f00 */
.L_x_233:
[----:B01----:R-:W-:-:S15]  /*0060*/  MOV R3, R3 ;  /* 0x0000000300037202 */ /* 0x003fde0000000f00 */
[----:B01----:R1:W0:-:S15]  /*0070*/  LD R4, [R3] ;  /* 0x0000000003047980 */ /* 0x00321e0000100800 */
[----:B01----:R-:W-:-:S15]  /*0080*/  MOV R4, R4 ;  /* 0x0000000400047202 */ /* 0x003fde0000000f00 */
[----:B01----:R-:W-:-:S15]  /*0090*/  MOV R4, R4 ;  /* 0x0000000400047202 */ /* 0x003fde0000000f00 */
[----:B01----:R-:W-:-:S15]  /*00a0*/  MOV R0, R0 ;  /* 0x0000000000007202 */ /* 0x003fde0000000f00 */
[----:B01----:R1:W0:-:S15]  /*00b0*/  LD R5, [R0] ;  /* 0x0000000000057980 */ /* 0x00321e0000100800 */
[----:B01----:R-:W-:-:S15]  /*00c0*/  MOV R3, R3 ;  /* 0x0000000300037202 */ /* 0x003fde0000000f00 */
[----:B01----:R1:W-:-:S15]  /*00d0*/  ST [R3], R5 ;  /* 0x0000000003007385 */ /* 0x0033de0000100805 */
[----:B01----:R-:W-:-:S15]  /*00e0*/  MOV R0, R0 ;  /* 0x0000000000007202 */ /* 0x003fde0000000f00 */
[----:B01----:R1:W-:-:S15]  /*00f0*/  ST [R0], R4 ;  /* 0x0000000000007385 */ /* 0x0033de0000100804 */
[----:B01----:R-:W-:-:S15]  /*0100*/  BRA `(.L_x_40) ;  /* 0x0000000000007947 */ /* 0x003fde0003800000 */
.L_x_40:
[----:B01----:R-:W-:-:S15]  /*0110*/  RET.ABS.NODEC R20 0x0 ;  /* 0x0000000014007950 */ /* 0x003fde0003e00000 */
.L_x_41:
        /* <DEDUP_REMOVED lines=14> */
.L_x_232:


//--------------------- .text.queryConfig         --------------------------
	.section	.text.queryConfig,"ax",@progbits
	.sectioninfo	@"SHI_REGISTERS=6"
	.align	128
        .global         queryConfig
        .type           queryConfig,@function
        .size           queryConfig,(.L_x_234 - queryConfig)
        .other          queryConfig,@"STO_CUDA_ENTRY STV_DEFAULT"
queryConfig:
.text.queryConfig:
[----:B01----:R-:W-:-:S15]  /*0000*/  MOV R1, c[0x0][0x28] ;  /* 0x00000a0000017a02 */ /* 0x003fde0000000f00 */
[----:B01----:R-:W-:-:S15]  /*0010*/  MOV R0, `(g_config) ;  /* 0x0000000000007802 */ /* 0x003fde0000000f00 */
[----:B01----:R-:W-:-:S15]  /*0020*/  MOV R0, R0 ;  /* 0x0000000000007202 */ /* 0x003fde0000000f00 */
[----:B01----:R-:W-:-:S15]  /*0030*/  MOV R0, R0 ;  /* 0x0000000000007202 */ /* 0x003fde0000000f00 */
[----:B01----:R-:W-:-:S15]  /*0040*/  MOV R2, RZ ;  /* 0x000000ff00027202 */ /* 0x003fde0000000f00 */
[----:B01----:R-:W-:-:S15]  /*0050*/  MOV R0, R0 ;  /* 0x0000000000007202 */ /* 0x003fde0000000f00 */
[----:B01----:R1:W-:-:S15]  /*0060*/  ST [R0], R2 ;  /* 0x0000000000007385 */ /* 0x0033de0000100802 */
[----:B01----:R-:W-:-:S15]  /*0070*/  MOV R3, 0x20 ;  /* 0x0000002000037802 */ /* 0x003fde0000000f00 */
[----:B01----:R-:W-:-:S15]  /*0080*/  IADD3 R2, R0, 0x4, RZ ;  /* 0x0000000400027810 */ /* 0x003fde0007ffe0ff */
        /* <DEDUP_REMOVED lines=10> */
[----:B------:R-:W-:Y:S06]  /*0130*/  MEMBAR.SC.VC ;  /* 0x0000000000007992 */ /* 0x000fec0000005000 */
[----:B01----:R-:W-:-:S00]  /*0140*/  ERRBAR ;  /* 0x00000000000079ab */ /* 0x003fc00000000000 */
[----:B01----:R-:W-:-:S15]  /*0150*/  EXIT ;  /* 0x000000000000794d */ /* 0x003fde0003800000 */
[----:B------:R-:W-:Y:S06]  /*0160*/  MEMBAR.SC.VC ;  /* 0x0000000000007992 */ /* 0x000fec0000005000 */
[----:B01----:R-:W-:-:S00]  /*0170*/  ERRBAR ;  /* 0x00000000000079ab */ /* 0x003fc00000000000 */
[----:B01----:R-:W-:-:S15]  /*0180*/  EXIT ;  /* 0x000000000000794d */ /* 0x003fde0003800000 */
.L_x_42:
        /* <DEDUP_REMOVED lines=15> */
.L_x_234:


//--------------------- .text.trace               --------------------------
	.section	.text.trace,"ax",@progbits
	.sectioninfo	@"SHI_REGISTERS=66"
	.align	128
        .global         trace
        .type           trace,@function
        .size           trace,(.L_x_180 - trace)
        .other          trace,@"STO_CUDA_ENTRY STV_DEFAULT"
trace:
.text.trace:
[----:B01----:R-:W-:-:S15]  /*0000*/  MOV R1, c[0x0][0x28] ;  /* 0x00000a0000017a02 */ /* 0x003fde0000000f00 */
[----:B01----:R-:W-:-:S15]  /*0010*/  IADD3 R1, R1, -0x410, RZ ;  /* 0xfffffbf001017810 */ /* 0x003fde0007ffe0ff */
[----:B01----:R1:W0:-:S15]  /*0020*/  S2R R0, SR_LMEMHIOFF ;  /* 0x0000000000007919 */ /* 0x00321e0000003700 */
[----:B01----:R-:W-:-:S15]  /*0030*/  ISETP.GE.U32.AND P0, PT, R1, R0, PT ;  /* 0x000000000100720c */ /* 0x003fde0003f06070 */
[----:B01----:R-:W-:-:S15]  /*0040*/  @P0 BRA `(.L_x_43) ;  /* 0x0000001000000947 */ /* 0x003fde0003800000 */
[----:B01----:R-:W-:-:S15]  /*0050*/  BPT.TRAP 0x1 ;  /* 0x000000040000795c */ /* 0x003fde0000300000 */
.L_x_43:
[----:B01----:R-:W-:-:S15]  /*0060*/  IADD3 R0, R1, RZ, RZ ;  /* 0x000000ff01007210 */ /* 0x003fde0007ffe0ff */
[----:B01----:R-:W-:-:S15]  /*0070*/  MOV R0, R0 ;  /* 0x0000000000007202 */ /* 0x003fde0000000f00 */
[----:B01----:R-:W-:-:S15]  /*0080*/  IADD3 R0, R0, c[0x0][0x20], RZ ;  /* 0x0000080000007a10 */ /* 0x003fde0007ffe0ff */
[----:B01----:R-:W-:-:S15]  /*0090*/  MOV R2, 0x164 ;  /* 0x0000016400027802 */ /* 0x003fde0000000f00 */
[----:B01----:R1:W0:-:S15]  /*00a0*/  LDC.S8 R2, c[0x0][R2] ;  /* 0x0000000002027b82 */ /* 0x00321e0000000200 */
[----:B01----:R-:W-:-:S15]  /*00b0*/  PRMT R2, R2, 0x7610, R2 ;  /* 0x0000761002027816 */ /* 0x003fde0000000002 */
[----:B01----:R-:W-:-:S15]  /*00c0*/  PRMT R2, R2, 0x8880, RZ ;  /* 0x0000888002027816 */ /* 0x003fde00000000ff */
[----:B01----:R-:W-:-:S15]  /*00d0*/  PRMT R37, R2, 0x7710, RZ ;  /* 0x0000771002257816 */ /* 0x003fde00000000ff */
[----:B01----:R-:W-:-:S15]  /*00e0*/  MOV R2, 0x160 ;  /* 0x0000016000027802 */ /* 0x003fde0000000f00 */
[----:B01----:R1:W0:-:S15]  /*00f0*/  LDC R2, c[0x0][R2] ;  /* 0x0000000002027b82 */ /* 0x00321e0000000800 */
[----:B01----:R-:W-:-:S15]  /*0100*/  MOV R2, R2 ;  /* 0x0000000200027202 */ /* 0x003fde0000000f00 */
        /* <DEDUP_REMOVED lines=30> */
[----:B01----:R-:W-:-:S15]  /*02f0*/  MOV R5, R5 ;  /* 0x0000000500057202 */ /* 0x003fde0000000f00 */
[----:B01----:R-:W-:-:S15]  /*0300*/  IADD3 R13, R0, 0x230, RZ ;  /* 0x00000230000d7810 */ /* 0x003fde0007ffe0ff */
[----:B01----:R-:W-:-:S15]  /*0310*/  MOV R13, R13 ;  /* 0x0000000d000d7202 */ /* 0x003fde0000000f00 */
[----:B01----:R1:W-:-:S15]  /*0320*/  ST [R13], R5 ;  /* 0x000000000d007385 */ /* 0x0033de0000100805 */
        /* <DEDUP_REMOVED lines=21> */
[----:B01----:R-:W-:-:S15]  /*0480*/  PRMT R37, R37, 0x7610, R37 ;  /* 0x0000761025257816 */ /* 0x003fde0000000025 */
[----:B01----:R-:W-:-:S15]  /*0490*/  MOV R31, R2 ;  /* 0x00000002001f7202 */ /* 0x003fde0000000f00 */
[----:B01----:R-:W-:-:S15]  /*04a0*/  MOV R30, R3 ;  /* 0x00000003001e7202 */ /* 0x003fde0000000f00 */
[----:B01----:R-:W-:-:S15]  /*04b0*/  MOV R29, R4 ;  /* 0x00000004001d7202 */ /* 0x003fde0000000f00 */
[----:B01----:R-:W-:-:S15]  /*04c0*/  MOV R28, R9 ;  /* 0x00000009001c7202 */ /* 0x003fde0000000f00 */
[----:B01----:R-:W-:-:S15]  /*04d0*/  MOV R27, R12 ;  /* 0x0000000c001b7202 */ /* 0x003fde0000000f00 */
.L_x_235:
[----:B01----:R1:W0:-:S15]  /*04e0*/  S2R R0, SR_TID.X ;  /* 0x0000000000007919 */ /* 0x00321e0000002100 */
[----:B01----:R-:W-:-:S15]  /*04f0*/  MOV R0, R0 ;  /* 0x0000000000007202 */ /* 0x003fde0000000f00 */
[----:B01----:R-:W-:-:S15]  /*0500*/  IMAD R0, R0, 0x14, RZ ;  /* 0x0000001400007824 */ /* 0x003fde00078e02ff */
[----:B01----:R-:W-:-:S15]  /*0510*/  MOV R2, 0x30 ;  /* 0x0000003000027802 */ /* 0x003fde0000000f00 */
[----:B01----:R-:W-:-:S15]  /*0520*/  MOV R2, R2 ;  /* 0x0000000200027202 */ /* 0x003fde0000000f00 */
[----:B01----:R-:W-:-:S15]  /*0530*/  IADD3 R2, R2, c[0x0][0x18], RZ ;  /* 0x0000060002027a10 */ /* 0x003fde0007ffe0ff */
[----:B01----:R-:W-:-:S15]  /*0540*/  IADD3 R0, R2, R0, RZ ;  /* 0x0000000002007210 */ /* 0x003fde0007ffe0ff */
[----:B01----:R-:W-:-:S15]  /*0550*/  MOV R2, c[0x0][0x0] ;  /* 0x0000000000027a02 */ /* 0x003fde0000000f00 */
[----:B01----:R1:W0:-:S15]  /*0560*/  S2R R3, SR_TID.Y ;  /* 0x0000000000037919 */ /* 0x00321e0000002200 */
[----:B01----:R-:W-:-:S15]  /*0570*/  MOV R3, R3 ;  /* 0x0000000300037202 */ /* 0x003fde0000000f00 */
[----:B01----:R-:W-:-:S15]  /*0580*/  IMAD R2, R2, R3, RZ ;  /* 0x0000000302027224 */ /* 0x003fde00078e02ff */
[----:B01----:R-:W-:-:S15]  /*0590*/  IMAD R2, R2, 0x14, RZ ;  /* 0x0000001402027824 */ /* 0x003fde00078e02ff */
[----:B01----:R-:W-:-:S15]  /*05a0*/  IADD3 R0, R0, R2, RZ ;  /* 0x0000000200007210 */ /* 0x003fde0007ffe0ff */
[----:B01----:R-:W-:-:S15]  /*05b0*/  MOV R23, R0 ;  /* 0x0000000000177202 */ /* 0x003fde0000000f00 */
[----:B01----:R1:W0:-:S15]  /*05c0*/  S2R R0, SR_TID.X ;  /* 0x0000000000007919 */ /* 0x00321e0000002100 */
[----:B01----:R-:W-:-:S15]  /*05d0*/  MOV R0, R0 ;  /* 0x0000000000007202 */ /* 0x003fde0000000f00 */
[----:B01----:R-:W-:-:S15]  /*05e0*/  IADD3 R2, R36, 0x348, RZ ;  /* 0x0000034824027810 */ /* 0x003fde0007ffe0ff */
[----:B01----:R-:W-:-:S15]  /*05f0*/  MOV R2, R2 ;  /* 0x0000000200027202 */ /* 0x003fde0000000f00 */
[----:B01----:R1:W-:-:S15]  /*0600*/  ST [R2], R0 ;  /* 0x0000000002007385 */ /* 0x0033de0000100800 */
[----:B01----:R1:W0:-:S15]  /*0610*/  S2R R0, SR_TID.Y ;  /* 0x0000000000007919 */ /* 0x00321e0000002200 */
[----:B01----:R-:W-:-:S15]  /*0620*/  MOV R0, R0 ;  /* 0x0000000000007202 */ /* 0x003fde0000000f00 */
[----:B01----:R-:W-:-:S15]  /*0630*/  IADD3 R2, R36, 0x34c, RZ ;  /* 0x0000034c24027810 */ /* 0x003fde0007ffe0ff */
[----:B01----:R-:W-:-:S15]  /*0640*/  MOV R2, R2 ;  /* 0x0000000200027202 */ /* 0x003fde0000000f00 */
[----:B01----:R1:W-:-:S15]  /*0650*/  ST [R2], R0 ;  /* 0x0000000002007385 */ /* 0x0033de0000100800 */
[----:B01----:R1:W0:-:S15]  /*0660*/  S2R R0, SR_TID.Y ;  /* 0x0000000000007919 */ /* 0x00321e0000002200 */
[----:B01----:R-:W-:-:S15]  /*0670*/  MOV R0, R0 ;  /* 0x0000000000007202 */ /* 0x003fde0000000f00 */
[----:B01----:R-:W-:-:S15]  /*0680*/  SHF.L.U32 R0, R0, 0x2, RZ ;  /* 0x0000000200007819 */ /* 0x003fde00000006ff */
[----:B01----:R-:W-:-:S15]  /*0690*/  MOV R2, 0x18 ;  /* 0x0000001800027802 */ /* 0x003fde0000000f00 */
[----:B01----:R-:W-:-:S15]  /*06a0*/  MOV R2, R2 ;  /* 0x0000000200027202 */ /* 0x003fde0000000f00 */
[----:B01----:R-:W-:-:S15]  /*06b0*/  IADD3 R2, R2, c[0x0][0x18], RZ ;  /* 0x0000060002027a10 */ /* 0x003fde0007ffe0ff */
[----:B01----:R-:W-:-:S15]  /*06c0*/  IADD3 R0, R2, R0, RZ ;  /* 0x0000000002007210 */ /* 0x003fde0007ffe0ff */
[----:B01----:R-:W-:-:S15]  /*06d0*/  MOV R3, RZ ;  /* 0x000000ff00037202 */ /* 0x003fde0000000f00 */
[----:B01----:R-:W-:-:S15]  /*06e0*/  MOV R0, R0 ;  /* 0x0000000000007202 */ /* 0x003fde0000000f00 */
[----:B01----:R1:W-:-:S15]  /*06f0*/  ST.STRONG.SYS [R0], R3 ;  /* 0x0000000000007385 */ /* 0x0033de0000114803 */
[----:B01----:R1:W0:-:S15]  /*0700*/  S2R R0, SR_TID.Y ;  /* 0x0000000000007919 */ /* 0x00321e0000002200 */
[----:B01----:R-:W-:-:S15]  /*0710*/  MOV R0, R0 ;  /* 0x0000000000007202 */ /* 0x003fde0000000f00 */
[----:B01----:R-:W-:-:S15]  /*0720*/  SHF.L.U32 R0, R0, 0x2, RZ ;  /* 0x0000000200007819 */ /* 0x003fde00000006ff */
[----:B01----:R-:W-:-:S15]  /*0730*/  MOV R2, 0x0 ;  /* 0x0000000000027802 */ /* 0x003fde0000000f00 */
[----:B01----:R-:W-:-:S15]  /*0740*/  MOV R2, R2 ;  /* 0x0000000200027202 */ /* 0x003fde0000000f00 */
[----:B01----:R-:W-:-:S15]  /*0750*/  IADD3 R2, R2, c[0x0][0x18], RZ ;  /* 0x0000060002027a10 */ /* 0x003fde0007ffe0ff */
[----:B01----:R-:W-:-:S15]  /*0760*/  IADD3 R0, R2, R0, RZ ;  /* 0x0000000002007210 */ /* 0x003fde0007ffe0ff */
[----:B01----:R-:W-:-:S15]  /*0770*/  MOV R0, R0 ;  /* 0x0000000000007202 */ /* 0x003fde0000000f00 */
[----:B01----:R1:W-:-:S15]  /*0780*/  ST.STRONG.SYS [R0], R3 ;  /* 0x0000000000007385 */ /* 0x0033de0000114803 */
[----:B01----:R-:W-:-:S15]  /*0790*/  BSSY B7, `(.L_x_44) ;  /* 0x0000874000077945 */ /* 0x003fde0003800000 */
[----:B01----:R-:W-:-:S15]  /*07a0*/  BSSY B6, `(.L_x_45) ;  /* 0x0000870000067945 */ /* 0x003fde0003800000 */
[----:B01----:R-:W-:-:S15]  /*07b0*/  BRA `(.L_x_46) ;  /* 0x0000000000007947 */ /* 0x003fde0003800000 */
.L_x_46:
[----:B01----:R-:W-:-:S15]  /*07c0*/  YIELD ;  /* 0x0000000000007946 */ /* 0x003fde0003800000 */
.L_x_237:
[----:B01----:R-:W-:-:S15]  /*07d0*/  IADD3 R0, R36, 0x348, RZ ;  /* 0x0000034824007810 */ /* 0x003fde0007ffe0ff */
[----:B01----:R-:W-:-:S15]  /*07e0*/  MOV R0, R0 ;  /* 0x0000000000007202 */ /* 0x003fde0000000f00 */
[----:B01----:R1:W0:-:S15]  /*07f0*/  LD R0, [R0] ;  /* 0x0000000000007980 */ /* 0x00321e0000100800 */
[----:B01----:R-:W-:-:S15]  /*0800*/  MOV R0, R0 ;  /* 0x0000000000007202 */ /* 0x003fde0000000f00 */
[----:B01----:R-:W-:-:S15]  /*0810*/  MOV R2, R0 ;  /* 0x0000000000027202 */ /* 0x003fde0000000f00 */
[----:B01----:R-:W-:-:S15]  /*0820*/  IADD3 R0, R36, 0x34c, RZ ;  /* 0x0000034c24007810 */ /* 0x003fde0007ffe0ff */
[----:B01----:R-:W-:-:S15]  /*0830*/  MOV R0, R0 ;  /* 0x0000000000007202 */ /* 0x003fde0000000f00 */
[----:B01----:R1:W0:-:S15]  /*0840*/  LD R0, [R0] ;  /* 0x0000000000007980 */ /* 0x00321e0000100800 */
[----:B01----:R-:W-:-:S15]  /*0850*/  MOV R0, R0 ;  /* 0x0000000000007202 */ /* 0x003fde0000000f00 */
[----:B01----:R-:W-:-:S15]  /*0860*/  MOV R0, R0 ;  /* 0x0000000000007202 */ /* 0x003fde0000000f00 */
[----:B01----:R-:W-:-:S15]  /*0870*/  MOV R3, 0x0 ;  /* 0x0000000000037802 */ /* 0x003fde0000000f00 */
[----:B01----:R-:W-:-:S15]  /*0880*/  MOV R3, R3 ;  /* 0x0000000300037202 */ /* 0x003fde0000000f00 */
[----:B01----:R-:W-:-:S15]  /*0890*/  IADD3 R3, R3, c[0x0][0x18], RZ ;  /* 0x0000060003037a10 */ /* 0x003fde0007ffe0ff */
[----:B01----:R-:W-:-:S15]  /*08a0*/  SHF.L.U32 R4, R0, 0x2, RZ ;  /* 0x0000000200047819 */ /* 0x003fde00000006ff */
[----:B01----:R-:W-:-:S15]  /*08b0*/  IADD3 R3, R3, R4, RZ ;  /* 0x0000000403037210 */ /* 0x003fde0007ffe0ff */
[----:B01----:R-:W-:-:S15]  /*08c0*/  MOV R17, R3 ;  /* 0x0000000300117202 */ /* 0x003fde0000000f00 */
[----:B01----:R-:W-:-:S15]  /*08d0*/  MOV R3, 0x18 ;  /* 0x0000001800037802 */ /* 0x003fde0000000f00 */
[----:B01----:R-:W-:-:S15]  /*08e0*/  MOV R3, R3 ;  /* 0x0000000300037202 */ /* 0x003fde0000000f00 */
[----:B01----:R-:W-:-:S15]  /*08f0*/  IADD3 R3, R3, c[0x0][0x18], RZ ;  /* 0x0000060003037a10 */ /* 0x003fde0007ffe0ff */
[----:B01----:R-:W-:-:S15]  /*0900*/  SHF.L.U32 R0, R0, 0x2, RZ ;  /* 0x0000000200007819 */ /* 0x003fde00000006ff */
[----:B01----:R-:W-:-:S15]  /*0910*/  IADD3 R0, R3, R0, RZ ;  /* 0x0000000003007210 */ /* 0x003fde0007ffe0ff */
[----:B01----:R-:W-:-:S15]  /*0920*/  MOV R18, R0 ;  /* 0x0000000000127202 */ /* 0x003fde0000000f00 */
[----:B01----:R-:W-:-:S15]  /*0930*/  ISETP.EQ.AND P1, PT, R2, RZ, PT ;  /* 0x000000ff0200720c */ /* 0x003fde0003f22270 */
[----:B01----:R-:W-:-:S15]  /*0940*/  PLOP3.LUT P0, PT, PT, PT, PT, 0x8, 0x0 ;  /* 0x000000000000781c */ /* 0x003fde0003f0e170 */
[----:B01----:R-:W-:-:S15]  /*0950*/  PLOP3.LUT P1, PT, P1, PT, PT, 0x8, 0x0 ;  /* 0x000000000000781c */ /* 0x003fde0000f2e170 */
[----:B01----:R-:W-:-:S15]  /*0960*/  PLOP3.LUT P0, PT, P0, PT, PT, 0x80, 0x0 ;  /* 0x000000000000781c */ /* 0x003fde000070f070 */
[----:B01----:R-:W-:-:S15]  /*0970*/  PLOP3.LUT P0, PT, P0, PT, PT, 0x80, 0x0 ;  /* 0x000000000000781c */ /* 0x003fde000070f070 */
[----:B01----:R-:W-:-:S15]  /*0980*/  BSSY B0, `(.L_x_47) ;  /* 0x0000009000007945 */ /* 0x003fde0003800000 */
[----:B01----:R-:W-:-:S15]  /*0990*/  @P1 BRA `(.L_x_48) ;  /* 0x0000007000001947 */ /* 0x003fde0003800000 */
[----:B01----:R-:W-:-:S15]  /*09a0*/  BRA `(.L_x_49) ;  /* 0x0000000000007947 */ /* 0x003fde0003800000 */
.L_x_49:
[----:B01----:R-:W-:-:S15]  /*09b0*/  MOV R0, R17 ;  /* 0x0000001100007202 */ /* 0x003fde0000000f00 */
[----:B01----:R1:W0:-:S15]  /*09c0*/  LD.STRONG.SYS R0, [R0] ;  /* 0x0000000000007980 */ /* 0x00321e0000114800 */
[----:B01----:R-:W-:-:S15]  /*09d0*/  ISETP.LE.AND P0, PT, R0, RZ, PT ;  /* 0x000000ff0000720c */ /* 0x003fde0003f03270 */
[----:B01----:R-:W-:-:S15]  /*09e0*/  PLOP3.LUT P0, PT, P0, PT, PT, 0x80, 0x0 ;  /* 0x000000000000781c */ /* 0x003fde000070f070 */
[----:B01----:R-:W-:-:S15]  /*09f0*/  PLOP3.LUT P0, PT, P0, PT, PT, 0x80, 0x0 ;  /* 0x000000000000781c */ /* 0x003fde000070f070 */
[----:B01----:R-:W-:-:S15]  /*0a00*/  BRA `(.L_x_48) ;  /* 0x0000000000007947 */ /* 0x003fde0003800000 */
.L_x_48:
[----:B01----:R-:W-:-:S15]  /*0a10*/  BSYNC B0 ;  /* 0x0000000000007941 */ /* 0x003fde0003800000 */
.L_x_47:
[----:B01----:R-:W-:-:S15]  /*0a20*/  PLOP3.LUT P0, PT, P0, PT, PT, 0x80, 0x0 ;  /* 0x000000000000781c */ /* 0x003fde000070f070 */
[----:B01----:R-:W-:-:S15]  /*0a30*/  PLOP3.LUT P0, PT, P0, PT, PT, 0x8, 0x0 ;  /* 0x000000000000781c */ /* 0x003fde000070e170 */
[----:B01----:R-:W-:-:S15]  /*0a40*/  BSSY B8, `(.L_x_50) ;  /* 0x0000013000087945 */ /* 0x003fde0003800000 */
[----:B01----:R-:W-:-:S15]  /*0a50*/  @P0 BRA `(.L_x_51) ;  /* 0x0000011000000947 */ /* 0x003fde0003800000 */
[----:B01----:R-:W-:-:S15]  /*0a60*/  BRA `(.L_x_52) ;  /* 0x0000000000007947 */ /* 0x003fde0003800000 */
.L_x_52:
[----:B01----:R-:W-:-:S15]  /*0a70*/  MOV R0, `(g_warpCounter) ;  /* 0x0000000000007802 */ /* 0x003fde0000000f00 */
[----:B01----:R-:W-:-:S15]  /*0a80*/  MOV R0, R0 ;  /* 0x0000000000007202 */ /* 0x003fde0000000f00 */
[----:B01----:R-:W-:-:S15]  /*0a90*/  MOV R4, R0 ;  /* 0x0000000000047202 */ /* 0x003fde0000000f00 */
[----:B01----:R-:W-:-:S15]  /*0aa0*/  MOV R38, 0x60 ;  /* 0x0000006000267802 */ /* 0x003fde0000000f00 */
[----:B01----:R-:W-:-:S15]  /*0ab0*/  MOV R4, R4 ;  /* 0x0000000400047202 */ /* 0x003fde0000000f00 */
[----:B01----:R-:W-:-:S15]  /*0ac0*/  MOV R5, R38 ;  /* 0x0000002600057202 */ /* 0x003fde0000000f00 */
[----:B01----:R-:W-:-:S15]  /*0ad0*/  MOV R38, R38 ;  /* 0x0000002600267202 */ /* 0x003fde0000000f00 */
[----:B01----:R-:W-:-:S15]  /*0ae0*/  MOV R20, 32@lo((trace + .L_x_6@srel)) ;  /* 0x0000000000147802 */ /* 0x003fde0000000f00 */
[----:B01----:R-:W-:-:S15]  /*0af0*/  MOV R21, 32@hi((trace + .L_x_6@srel)) ;  /* 0x0000000000157802 */ /* 0x003fde0000000f00 */
[----:B01----:R-:W-:-:S15]  /*0b00*/  CALL.ABS.NOINC `(_ZN52_INTERNAL_e22a190c_23_kepler_dynamic_fetch_cu_t_rays9atomicAddEPii) ;  /* 0x0000000000007943 */ /* 0x003fde0003c00000 */
.L_x_6:
[----:B01----:R-:W-:-:S15]  /*0b10*/  MOV R4, R4 ;  /* 0x0000000400047202 */ /* 0x003fde0000000f00 */
[----:B01----:R-:W-:-:S15]  /*0b20*/  MOV R0, R18 ;  /* 0x0000001200007202 */ /* 0x003fde0000000f00 */
[----:B01----:R1:W-:-:S15]  /*0b30*/  ST.STRONG.SYS [R0], R4 ;  /* 0x0000000000007385 */ /* 0x0033de0000114804 */
[----:B01----:R-:W-:-:S15]  /*0b40*/  MOV R0, R17 ;  /* 0x0000001100007202 */ /* 0x003fde0000000f00 */
[----:B01----:R1:W-:-:S15]  /*0b50*/  ST.STRONG.SYS [R0], R38 ;  /* 0x0000000000007385 */ /* 0x0033de0000114826 */
[----:B01----:R-:W-:-:S15]  /*0b60*/  BRA `(.L_x_51) ;  /* 0x0000000000007947 */ /* 0x003fde0003800000 */
.L_x_51:
[----:B01----:R-:W-:-:S15]  /*0b70*/  BSYNC B8 ;  /* 0x0000000000087941 */ /* 0x003fde0003800000 */
.L_x_50:
[----:B01----:R-:W-:-:S15]  /*0b80*/  MOV R0, R18 ;  /* 0x0000001200007202 */ /* 0x003fde0000000f00 */
[----:B01----:R1:W0:-:S15]  /*0b90*/  LD.STRONG.SYS R0, [R0] ;  /* 0x0000000000007980 */ /* 0x00321e0000114800 */
[----:B01----:R-:W-:-:S15]  /*0ba0*/  IADD3 R0, R0, R2, RZ ;  /* 0x0000000200007210 */ /* 0x003fde0007ffe0ff */
[----:B01----:R-:W-:-:S15]  /*0bb0*/  MOV R38, R0 ;  /* 0x0000000000267202 */ /* 0x003fde0000000f00 */
[----:B01----:R-:W-:-:S15]  /*0bc0*/  ISETP.GE.AND P0, PT, R38, R31, PT ;  /* 0x0000001f2600720c */ /* 0x003fde0003f06270 */
[----:B01----:R-:W-:-:S15]  /*0bd0*/  PLOP3.LUT P0, PT, P0, PT, PT, 0x8, 0x0 ;  /* 0x000000000000781c */ /* 0x003fde000070e170 */
[----:B01----:R-:W-:-:S15]  /*0be0*/  @!P0 BREAK B6 ;  /* 0x0000000000068942 */ /* 0x003fde0003800000 */
[----:B01----:R-:W-:-:S15]  /*0bf0*/  @P0 BRA `(.L_x_53) ;  /* 0x0000002000000947 */ /* 0x003fde0003800000 */
[----:B01----:R-:W-:-:S15]  /*0c00*/  BRA `(.L_x_54) ;  /* 0x0000000000007947 */ /* 0x003fde0003800000 */
.L_x_54:
[----:B01----:R-:W-:-:S15]  /*0c10*/  BRA `(.L_x_55) ;  /* 0x000082b000007947 */ /* 0x003fde0003800000 */
.L_x_53:
[----:B01----:R-:W-:-:S15]  /*0c20*/  ISETP.EQ.AND P0, PT, R2, RZ, PT ;  /* 0x000000ff0200720c */ /* 0x003fde0003f02270 */
[----:B01----:R-:W-:-:S15]  /*0c30*/  PLOP3.LUT P0, PT, P0, PT, PT, 0x8, 0x0 ;  /* 0x000000000000781c */ /* 0x003fde000070e170 */
[----:B01----:R-:W-:-:S15]  /*0c40*/  BSSY B0, `(.L_x_56) ;  /* 0x000000e000007945 */ /* 0x003fde0003800000 */
[----:B01----:R-:W-:-:S15]  /*0c50*/  @P0 BRA `(.L_x_57) ;  /* 0x000000c000000947 */ /* 0x003fde0003800000 */
[----:B01----:R-:W-:-:S15]  /*0c60*/  BRA `(.L_x_58) ;  /* 0x0000000000007947 */ /* 0x003fde0003800000 */
.L_x_58:
[----:B01----:R-:W-:-:S15]  /*0c70*/  MOV R0, R18 ;  /* 0x0000001200007202 */ /* 0x003fde0000000f00 */
[----:B01----:R1:W0:-:S15]  /*0c80*/  LD.STRONG.SYS R0, [R0] ;  /* 0x0000000000007980 */ /* 0x00321e0000114800 */
[----:B01----:R-:W-:-:S15]  /*0c90*/  IADD3 R0, R0, 0x20, RZ ;  /* 0x0000002000007810 */ /* 0x003fde0007ffe0ff */
[----:B01----:R-:W-:-:S15]  /*0ca0*/  MOV R18, R18 ;  /* 0x0000001200127202 */ /* 0x003fde0000000f00 */
[----:B01----:R1:W-:-:S15]  /*0cb0*/  ST.STRONG.SYS [R18], R0 ;  /* 0x0000000012007385 */ /* 0x0033de0000114800 */
[----:B01----:R-:W-:-:S15]  /*0cc0*/  MOV R0, R17 ;  /* 0x0000001100007202 */ /* 0x003fde0000000f00 */
[----:B01----:R1:W0:-:S15]  /*0cd0*/  LD.STRONG.SYS R0, [R0] ;  /* 0x0000000000007980 */ /* 0x00321e0000114800 */
[----:B01----:R-:W-:-:S15]  /*0ce0*/  IADD3 R0, R0, -0x20, RZ ;  /* 0xffffffe000007810 */ /* 0x003fde0007ffe0ff */
[----:B01----:R-:W-:-:S15]  /*0cf0*/  MOV R17, R17 ;  /* 0x0000001100117202 */ /* 0x003fde0000000f00 */
[----:B01----:R1:W-:-:S15]  /*0d00*/  ST.STRONG.SYS [R17], R0 ;  /* 0x0000000011007385 */ /* 0x0033de0000114800 */
[----:B01----:R-:W-:-:S15]  /*0d10*/  BRA `(.L_x_57) ;  /* 0x0000000000007947 */ /* 0x003fde0003800000 */
.L_x_57:
[----:B01----:R-:W-:-:S15]  /*0d20*/  BSYNC B0 ;  /* 0x0000000000007941 */ /* 0x003fde0003800000 */
.L_x_56:
[----:B01----:R-:W-:-:S15]  /*0d30*/  IMAD.SHL R0, R38, 0x2, RZ ;  /* 0x0000000226007824 */ /* 0x003fde00078e02ff */
[----:B01----:R-:W-:-:S15]  /*0d40*/  SHF.L.U32 R0, R0, 0x4, RZ ;  /* 0x0000000400007819 */ /* 0x003fde00000006ff */
[----:B01----:R-:W-:-:S15]  /*0d50*/  IADD3 R0, R30, R0, RZ ;  /* 0x000000001e007210 */ /* 0x003fde0007ffe0ff */
[----:B01----:R-:W-:-:S15]  /*0d60*/  MOV R0, R0 ;  /* 0x0000000000007202 */ /* 0x003fde0000000f00 */
[----:B01----:R1:W0:-:S15]  /*0d70*/  LD.128 R4, [R0] ;  /* 0x0000000000047980 */ /* 0x00321e0000100c00 */
[----:B01----:R-:W-:-:S15]  /*0d80*/  MOV R4, R4 ;  /* 0x0000000400047202 */ /* 0x003fde0000000f00 */
[----:B01----:R-:W-:-:S15]  /*0d90*/  MOV R5, R5 ;  /* 0x0000000500057202 */ /* 0x003fde0000000f00 */
[----:B01----:R-:W-:-:S15]  /*0da0*/  MOV R6, R6 ;  /* 0x0000000600067202 */ /* 0x003fde0000000f00 */
[----:B01----:R-:W-:-:S15]  /*0db0*/  MOV R7, R7 ;  /* 0x0000000700077202 */ /* 0x003fde0000000f00 */
[----:B01----:R-:W-:-:S15]  /*0dc0*/  IADD3 R0, R36, 0x360, RZ ;  /* 0x0000036024007810 */ /* 0x003fde0007ffe0ff */
[----:B01----:R-:W-:-:S15]  /*0dd0*/  MOV R0, R0 ;  /* 0x0000000000007202 */ /* 0x003fde0000000f00 */
[----:B01----:R1:W-:-:S15]  /*0de0*/  ST.128 [R0], R4 ;  /* 0x0000000000007385 */ /* 0x0033de0000100c04 */
[----:B01----:R-:W-:-:S15]  /*0df0*/  IMAD.SHL R0, R38, 0x2, RZ ;  /* 0x0000000226007824 */ /* 0x003fde00078e02ff */
[----:B01----:R-:W-:-:S15]  /*0e00*/  SHF.L.U32 R0, R0, 0x4, RZ ;  /* 0x0000000400007819 */ /* 0x003fde00000006ff */
[----:B01----:R-:W-:-:S15]  /*0e10*/  IADD3 R0, R0, 0x10, RZ ;  /* 0x0000001000007810 */ /* 0x003fde0007ffe0ff */
        /* <DEDUP_REMOVED lines=28> */
[----:B01----:R-:W-:-:S15]  /*0fe0*/  IADD3 R2, R23, 0xc, RZ ;  /* 0x0000000c17027810 */ /* 0x003fde0007ffe0ff */
[----:B01----:R-:W-:-:S15]  /*0ff0*/  MOV R2, R2 ;  /* 0x0000000200027202 */ /* 0x003fde0000000f00 */
[----:B01----:R1:W-:-:S15]  /*1000*/  ST [R2], R0 ;  /* 0x0000000002007385 */ /* 0x0033de0000100800 */
[----:B01----:R-:W-:-:S15]  /*1010*/  MOV R4, 0xc2a00000 ;  /* 0xc2a0000000047802 */ /* 0x003fde0000000f00 */
[----:B01----:R-:W-:-:S15]  /*1020*/  MOV R4, R4 ;  /* 0x0000000400047202 */ /* 0x003fde0000000f00 */
[----:B01----:R-:W-:-:S15]  /*1030*/  MOV R20, 32@lo((trace + .L_x_7@srel)) ;  /* 0x0000000000147802 */ /* 0x003fde0000000f00 */
[----:B01----:R-:W-:-:S15]  /*1040*/  MOV R21, 32@hi((trace + .L_x_7@srel)) ;  /* 0x0000000000157802 */ /* 0x003fde0000000f00 */
[----:B01----:R-:W-:-:S15]  /*1050*/  CALL.ABS.NOINC `(exp2f) ;  /* 0x0000000000007943 */ /* 0x003fde0003c00000 */
.L_x_7:
[----:B01----:R-:W-:-:S15]  /*1060*/  MOV R4, R4 ;  /* 0x0000000400047202 */ /* 0x003fde0000000f00 */
[----:B01----:R-:W-:-:S15]  /*1070*/  MOV R39, R4 ;  /* 0x0000000400277202 */ /* 0x003fde0000000f00 */
[----:B01----:R-:W-:-:S15]  /*1080*/  IADD3 R0, R36, 0x370, RZ ;  /* 0x0000037024007810 */ /* 0x003fde0007ffe0ff */
[----:B01----:R-:W-:-:S15]  /*1090*/  MOV R0, R0 ;  /* 0x0000000000007202 */ /* 0x003fde0000000f00 */
[----:B01----:R1:W0:-:S15]  /*10a0*/  LD R4, [R0] ;  /* 0x0000000000047980 */ /* 0x00321e0000100800 */
[----:B01----:R-:W-:-:S15]  /*10b0*/  MOV R4, R4 ;  /* 0x0000000400047202 */ /* 0x003fde0000000f00 */
[----:B01----:R-:W-:-:S15]  /*10c0*/  MOV R20, 32@lo((trace + .L_x_8@srel)) ;  /* 0x0000000000147802 */ /* 0x003fde0000000f00 */
[----:B01----:R-:W-:-:S15]  /*10d0*/  MOV R21, 32@hi((trace + .L_x_8@srel)) ;  /* 0x0000000000157802 */ /* 0x003fde0000000f00 */
[----:B01----:R-:W-:-:S15]  /*10e0*/  CALL.ABS.NOINC `(fabsf) ;  /* 0x0000000000007943 */ /* 0x003fde0003c00000 */
.L_x_8:
[----:B01----:R-:W-:-:S15]  /*10f0*/  MOV R4, R4 ;  /* 0x0000000400047202 */ /* 0x003fde0000000f00 */
[----:B01----:R-:W-:-:S15]  /*1100*/  FSETP.GT.FTZ.AND P0, PT, R4, R39, PT ;  /* 0x000000270400720b */ /* 0x003fde0003f14000 */
[----:B01----:R-:W-:-:S15]  /*1110*/  PLOP3.LUT P0, PT, P0, PT, PT, 0x8, 0x0 ;  /* 0x000000000000781c */ /* 0x003fde000070e170 */
[----:B01----:R-:W-:-:S15]  /*1120*/  BSSY B8, `(.L_x_59) ;  /* 0x0000015000087945 */ /* 0x003fde0003800000 */
[----:B01----:R-:W-:-:S15]  /*1130*/  @P0 BRA `(.L_x_60) ;  /* 0x0000007000000947 */ /* 0x003fde0003800000 */
[----:B01----:R-:W-:-:S15]  /*1140*/  BRA `(.L_x_61) ;  /* 0x0000000000007947 */ /* 0x003fde0003800000 */
.L_x_61:
[----:B01----:R-:W-:-:S15]  /*1150*/  IADD3 R0, R36, 0x370, RZ ;  /* 0x0000037024007810 */ /* 0x003fde0007ffe0ff */
[----:B01----:R-:W-:-:S15]  /*1160*/  MOV R0, R0 ;  /* 0x0000000000007202 */ /* 0x003fde0000000f00 */
[----:B01----:R1:W0:-:S15]  /*1170*/  LD R0, [R0] ;  /* 0x0000000000007980 */ /* 0x00321e0000100800 */
[----:B01----:R-:W-:-:S15]  /*1180*/  MOV R0, R0 ;  /* 0x0000000000007202 */ /* 0x003fde0000000f00 */
[----:B01----:R-:W-:-:S15]  /*1190*/  MOV R0, R0 ;  /* 0x0000000000007202 */ /* 0x003fde0000000f00 */
[----:B01----:R-:W-:-:S15]  /*11a0*/  BRA `(.L_x_62) ;  /* 0x000000c000007947 */ /* 0x003fde0003800000 */
.L_x_60:
[----:B01----:R-:W-:-:S15]  /*11b0*/  IADD3 R0, R36, 0x370, RZ ;  /* 0x0000037024007810 */ /* 0x003fde0007ffe0ff */
[----:B01----:R-:W-:-:S15]  /*11c0*/  MOV R0, R0 ;  /* 0x0000000000007202 */ /* 0x003fde0000000f00 */
[----:B01----:R1:W0:-:S15]  /*11d0*/  LD R5, [R0] ;  /* 0x0000000000057980 */ /* 0x00321e0000100800 */
[----:B01----:R-:W-:-:S15]  /*11e0*/  MOV R4, R39 ;  /* 0x0000002700047202 */ /* 0x003fde0000000f00 */
[----:B01----:R-:W-:-:S15]  /*11f0*/  MOV R5, R5 ;  /* 0x0000000500057202 */ /* 0x003fde0000000f00 */
[----:B01----:R-:W-:-:S15]  /*1200*/  MOV R20, 32@lo((trace + .L_x_9@srel)) ;  /* 0x0000000000147802 */ /* 0x003fde0000000f00 */
[----:B01----:R-:W-:-:S15]  /*1210*/  MOV R21, 32@hi((trace + .L_x_9@srel)) ;  /* 0x0000000000157802 */ /* 0x003fde0000000f00 */
[----:B01----:R-:W-:-:S15]  /*1220*/  CALL.ABS.NOINC `(copysignf) ;  /* 0x0000000000007943 */ /* 0x003fde0003c00000 */
.L_x_9:
[----:B01----:R-:W-:-:S15]  /*1230*/  MOV R4, R4 ;  /* 0x0000000400047202 */ /* 0x003fde0000000f00 */
[----:B01----:R-:W-:-:S15]  /*1240*/  MOV R4, R4 ;  /* 0x0000000400047202 */ /* 0x003fde0000000f00 */
[----:B01----:R-:W-:-:S15]  /*1250*/  MOV R0, R4 ;  /* 0x0000000400007202 */ /* 0x003fde0000000f00 */
[----:B01----:R-:W-:-:S15]  /*1260*/  BRA `(.L_x_62) ;  /* 0x0000000000007947 */ /* 0x003fde0003800000 */
.L_x_62:
[----:B01----:R-:W-:-:S15]  /*1270*/  BSYNC B8 ;  /* 0x0000000000087941 */ /* 0x003fde0003800000 */
.L_x_59:
[----:B01----:R-:W-:-:S15]  /*1280*/  MOV R0, R0 ;  /* 0x0000000000007202 */ /* 0x003fde0000000f00 */
[----:B01----:R1:W0:-:S15]  /*1290*/  MUFU.RCP R0, R0 ;  /* 0x0000000000007308 */ /* 0x00321e0000001000 */
[----:B01----:R-:W-:-:S15]  /*12a0*/  MOV R2, R23 ;  /* 0x0000001700027202 */ /* 0x003fde0000000f00 */
[----:B01----:R1:W-:-:S15]  /*12b0*/  ST [R2], R0 ;  /* 0x0000000002007385 */ /* 0x0033de0000100800 */
[----:B01----:R-:W-:-:S15]  /*12c0*/  IADD3 R0, R36, 0x374, RZ ;  /* 0x0000037424007810 */ /* 0x003fde0007ffe0ff */
[----:B01----:R-:W-:-:S15]  /*12d0*/  MOV R0, R0 ;  /* 0x0000000000007202 */ /* 0x003fde0000000f00 */
[----:B01----:R1:W0:-:S15]  /*12e0*/  LD R4, [R0] ;  /* 0x0000000000047980 */ /* 0x00321e0000100800 */
[----:B01----:R-:W-:-:S15]  /*12f0*/  MOV R4, R4 ;  /* 0x0000000400047202 */ /* 0x003fde0000000f00 */
[----:B01----:R-:W-:-:S15]  /*1300*/  MOV R20, 32@lo((trace + .L_x_10@srel)) ;  /* 0x0000000000147802 */ /* 0x003fde0000000f00 */
[----:B01----:R-:W-:-:S15]  /*1310*/  MOV R21, 32@hi((trace + .L_x_10@srel)) ;  /* 0x0000000000157802 */ /* 0x003fde0000000f00 */
[----:B01----:R-:W-:-:S15]  /*1320*/  CALL.ABS.NOINC `(fabsf) ;  /* 0x0000000000007943 */ /* 0x003fde0003c00000 */
.L_x_10:
[----:B01----:R-:W-:-:S15]  /*1330*/  MOV R4, R4 ;  /* 0x0000000400047202 */ /* 0x003fde0000000f00 */
[----:B01----:R-:W-:-:S15]  /*1340*/  FSETP.GT.FTZ.AND P0, PT, R4, R39, PT ;  /* 0x000000270400720b */ /* 0x003fde0003f14000 */
[----:B01----:R-:W-:-:S15]  /*1350*/  PLOP3.LUT P0, PT, P0, PT, PT, 0x8, 0x0 ;  /* 0x000000000000781c */ /* 0x003fde000070e170 */
[----:B01----:R-:W-:-:S15]  /*1360*/  BSSY B8, `(.L_x_63) ;  /* 0x0000015000087945 */ /* 0x003fde0003800000 */
[----:B01----:R-:W-:-:S15]  /*1370*/  @P0 BRA `(.L_x_64) ;  /* 0x0000007000000947 */ /* 0x003fde0003800000 */
[----:B01----:R-:W-:-:S15]  /*1380*/  BRA `(.L_x_65) ;  /* 0x0000000000007947 */ /* 0x003fde0003800000 */
.L_x_65:
[----:B01----:R-:W-:-:S15]  /*1390*/  IADD3 R0, R36, 0x374, RZ ;  /* 0x0000037424007810 */ /* 0x003fde0007ffe0ff */
[----:B01----:R-:W-:-:S15]  /*13a0*/  MOV R0, R0 ;  /* 0x0000000000007202 */ /* 0x003fde0000000f00 */
[----:B01----:R1:W0:-:S15]  /*13b0*/  LD R0, [R0] ;  /* 0x0000000000007980 */ /* 0x00321e0000100800 */
[----:B01----:R-:W-:-:S15]  /*13c0*/  MOV R0, R0 ;  /* 0x0000000000007202 */ /* 0x003fde0000000f00 */
[----:B01----:R-:W-:-:S15]  /*13d0*/  MOV R0, R0 ;  /* 0x0000000000007202 */ /* 0x003fde0000000f00 */
[----:B01----:R-:W-:-:S15]  /*13e0*/  BRA `(.L_x_66) ;  /* 0x000000c000007947 */ /* 0x003fde0003800000 */
.L_x_64:
        /* <DEDUP_REMOVED lines=8> */
.L_x_11:
[----:B01----:R-:W-:-:S15]  /*1470*/  MOV R4, R4 ;  /* 0x0000000400047202 */ /* 0x003fde0000000f00 */
[----:B01----:R-:W-:-:S15]  /*1480*/  MOV R4, R4 ;  /* 0x0000000400047202 */ /* 0x003fde0000000f00 */
[----:B01----:R-:W-:-:S15]  /*1490*/  MOV R0, R4 ;  /* 0x0000000400007202 */ /* 0x003fde0000000f00 */
[----:B01----:R-:W-:-:S15]  /*14a0*/  BRA `(.L_x_66) ;  /* 0x0000000000007947 */ /* 0x003fde0003800000 */
.L_x_66:
[----:B01----:R-:W-:-:S15]  /*14b0*/  BSYNC B8 ;  /* 0x0000000000087941 */ /* 0x003fde0003800000 */
.L_x_63:
[----:B01----:R-:W-:-:S15]  /*14c0*/  MOV R0, R0 ;  /* 0x0000000000007202 */ /* 0x003fde0000000f00 */
[----:B01----:R1:W0:-:S15]  /*14d0*/  MUFU.RCP R0, R0 ;  /* 0x0000000000007308 */ /* 0x00321e0000001000 */
[----:B01----:R-:W-:-:S15]  /*14e0*/  IADD3 R2, R23, 0x4, RZ ;  /* 0x0000000417027810 */ /* 0x003fde0007ffe0ff */
        /* <DEDUP_REMOVED lines=9> */
.L_x_12:
[----:B01----:R-:W-:-:S15]  /*1580*/  MOV R4, R4 ;  /* 0x0000000400047202 */ /* 0x003fde0000000f00 */
[----:B01----:R-:W-:-:S15]  /*1590*/  FSETP.GT.FTZ.AND P0, PT, R4, R39, PT ;  /* 0x000000270400720b */ /* 0x003fde0003f14000 */
[----:B01----:R-:W-:-:S15]  /*15a0*/  PLOP3.LUT P0, PT, P0, PT, PT, 0x8, 0x0 ;  /* 0x000000000000781c */ /* 0x003fde000070e170 */
[----:B01----:R-:W-:-:S15]  /*15b0*/  BSSY B8, `(.L_x_67) ;  /* 0x0000015000087945 */ /* 0x003fde0003800000 */
[----:B01----:R-:W-:-:S15]  /*15c0*/  @P0 BRA `(.L_x_68) ;  /* 0x0000007000000947 */ /* 0x003fde0003800000 */
[----:B01----:R-:W-:-:S15]  /*15d0*/  BRA `(.L_x_69) ;  /* 0x0000000000007947 */ /* 0x003fde0003800000 */
.L_x_69:
[----:B01----:R-:W-:-:S15]  /*15e0*/  IADD3 R0, R36, 0x378, RZ ;  /* 0x0000037824007810 */ /* 0x003fde0007ffe0ff */
[----:B01----:R-:W-:-:S15]  /*15f0*/  MOV R0, R0 ;  /* 0x0000000000007202 */ /* 0x003fde0000000f00 */
[----:B01----:R1:W0:-:S15]  /*1600*/  LD R0, [R0] ;  /* 0x0000000000007980 */ /* 0x00321e0000100800 */
[----:B01----:R-:W-:-:S15]  /*1610*/  MOV R0, R0 ;  /* 0x0000000000007202 */ /* 0x003fde0000000f00 */
[----:B01----:R-:W-:-:S15]  /*1620*/  MOV R0, R0 ;  /* 0x0000000000007202 */ /* 0x003fde0000000f00 */
[----:B01----:R-:W-:-:S15]  /*1630*/  BRA `(.L_x_70) ;  /* 0x000000c000007947 */ /* 0x003fde0003800000 */
.L_x_68:
        /* <DEDUP_REMOVED lines=8> */
.L_x_13:
[----:B01----:R-:W-:-:S15]  /*16c0*/  MOV R4, R4 ;  /* 0x0000000400047202 */ /* 0x003fde0000000f00 */
[----:B01----:R-:W-:-:S15]  /*16d0*/  MOV R4, R4 ;  /* 0x0000000400047202 */ /* 0x003fde0000000f00 */
[----:B01----:R-:W-:-:S15]  /*16e0*/  MOV R0, R4 ;  /* 0x0000000400007202 */ /* 0x003fde0000000f00 */
[----:B01----:R-:W-:-:S15]  /*16f0*/  BRA `(.L_x_70) ;  /* 0x0000000000007947 */ /* 0x003fde0003800000 */
.L_x_70:
[----:B01----:R-:W-:-:S15]  /*1700*/  BSYNC B8 ;  /* 0x0000000000087941 */ /* 0x003fde0003800000 */
.L_x_67:
[----:B01----:R-:W-:-:S15]  /*1710*/  MOV R0, R0 ;  /* 0x0000000000007202 */ /* 0x003fde0000000f00 */
[----:B01----:R1:W0:-:S15]  /*1720*/  MUFU.RCP R0, R0 ;  /* 0x0000000000007308 */ /* 0x00321e0000001000 */
[----:B01----:R-:W-:-:S15]  /*1730*/  IADD3 R2, R23, 0x8, RZ ;  /* 0x0000000817027810 */ /* 0x003fde0007ffe0ff */
[----:B01----:R-:W-:-:S15]  /*1740*/  MOV R2, R2 ;  /* 0x0000000200027202 */ /* 0x003fde0000000f00 */
[----:B01----:R1:W-:-:S15]  /*1750*/  ST [R2], R0 ;  /* 0x0000000002007385 */ /* 0x0033de0000100800 */
[----:B01----:R-:W-:-:S15]  /*1760*/  IADD3 R0, R36, 0x350, RZ ;  /* 0x0000035024007810 */ /* 0x003fde0007ffe0ff */
[----:B01----:R-:W-:-:S15]  /*1770*/  MOV R0, R0 ;  /* 0x0000000000007202 */ /* 0x003fde0000000f00 */
[----:B01----:R1:W-:-:S15]  /*1780*/  ST [R0], R38 ;  /* 0x0000000000007385 */ /* 0x0033de0000100826 */
[----:B01----:R-:W-:-:S15]  /*1790*/  MOV R2, 0x76543210 ;  /* 0x7654321000027802 */ /* 0x003fde0000000f00 */
[----:B01----:R-:W-:-:S15]  /*17a0*/  IADD3 R0, R36, 0x248, RZ ;  /* 0x0000024824007810 */ /* 0x003fde0007ffe0ff */
[----:B01----:R-:W-:-:S15]  /*17b0*/  MOV R0, R0 ;  /* 0x0000000000007202 */ /* 0x003fde0000000f00 */
[----:B01----:R1:W-:-:S15]  /*17c0*/  ST [R0], R2 ;  /* 0x0000000000007385 */ /* 0x0033de0000100802 */
[----:B01----:R-:W-:-:S15]  /*17d0*/  MOV R0, RZ ;  /* 0x000000ff00007202 */ /* 0x003fde0000000f00 */
[----:B01----:R-:W-:-:S15]  /*17e0*/  MOV R18, R0 ;  /* 0x0000000000127202 */ /* 0x003fde0000000f00 */
[----:B01----:R-:W-:-:S15]  /*17f0*/  MOV R0, R0 ;  /* 0x0000000000007202 */ /* 0x003fde0000000f00 */
[----:B01----:R-:W-:-:S15]  /*1800*/  MOV R18, R18 ;  /* 0x0000001200127202 */ /* 0x003fde0000000f00 */
.L_x_161:
[----:B01----:R-:W-:-:S15]  /*1810*/  MOV R0, R0 ;  /* 0x0000000000007202 */ /* 0x003fde0000000f00 */
[----:B01----:R-:W-:-:S15]  /*1820*/  IADD3 R2, R36, 0x354, RZ ;  /* 0x0000035424027810 */ /* 0x003fde0007ffe0ff */
[----:B01----:R-:W-:-:S15]  /*1830*/  MOV R2, R2 ;  /* 0x0000000200027202 */ /* 0x003fde0000000f00 */
[----:B01----:R1:W-:-:S15]  /*1840*/  ST [R2], R0 ;  /* 0x0000000002007385 */ /* 0x0033de0000100800 */
[----:B01----:R-:W-:-:S15]  /*1850*/  MOV R17, R0 ;  /* 0x0000000000117202 */ /* 0x003fde0000000f00 */
[----:B01----:R-:W-:-:S15]  /*1860*/  MOV R17, R17 ;  /* 0x0000001100117202 */ /* 0x003fde0000000f00 */
.L_x_181:
[----:B01----:R-:W-:-:S15]  /*1870*/  MOV R2, R0 ;  /* 0x0000000000027202 */ /* 0x003fde0000000f00 */
[----:B01----:R-:W-:-:S15]  /*1880*/  MOV R2, R2 ;  /* 0x0000000200027202 */ /* 0x003fde0000000f00 */
.L_x_195:
[----:B01----:R-:W-:-:S15]  /*1890*/  IMAD.SHL R0, R38, 0x2, RZ ;  /* 0x0000000226007824 */ /* 0x003fde00078e02ff */
[----:B01----:R-:W-:-:S15]  /*18a0*/  SHF.L.U32 R0, R0, 0x3, RZ ;  /* 0x0000000300007819 */ /* 0x003fde00000006ff */
[----:B01----:R-:W-:-:S15]  /*18b0*/  IADD3 R0, R29, R0, RZ ;  /* 0x000000001d007210 */ /* 0x003fde0007ffe0ff */
[----:B01----:R-:W-:-:S15]  /*18c0*/  MOV R3, RZ ;  /* 0x000000ff00037202 */ /* 0x003fde0000000f00 */
        /* <DEDUP_REMOVED lines=8> */
[----:B01----:R-:W-:-:S15]  /*1950*/  CALL.ABS.NOINC `(_ZN52_INTERNAL_e22a190c_23_kepler_dynamic_fetch_cu_t_rays9make_int2Eii) ;  /* 0x0000000000007943 */ /* 0x003fde0003c00000 */
.L_x_14:
[----:B01----:R-:W-:-:S15]  /*1960*/  MOV R4, R4 ;  /* 0x0000000400047202 */ /* 0x003fde0000000f00 */
[----:B01----:R-:W-:-:S15]  /*1970*/  MOV R5, R5 ;  /* 0x0000000500057202 */ /* 0x003fde0000000f00 */
[----:B01----:R-:W-:-:S15]  /*1980*/  MOV R4, R4 ;  /* 0x0000000400047202 */ /* 0x003fde0000000f00 */
[----:B01----:R-:W-:-:S15]  /*1990*/  MOV R5, R5 ;  /* 0x0000000500057202 */ /* 0x003fde0000000f00 */
[----:B01----:R-:W-:-:S15]  /*19a0*/  IADD3 R0, R16, 0x4, RZ ;  /* 0x0000000410007810 */ /* 0x003fde0007ffe0ff */
[----:B01----:R-:W-:-:S15]  /*19b0*/  MOV R0, R0 ;  /* 0x0000000000007202 */ /* 0x003fde0000000f00 */
[----:B01----:R1:W-:-:S15]  /*19c0*/  ST [R0], R5 ;  /* 0x0000000000007385 */ /* 0x0033de0000100805 */
[----:B01----:R-:W-:-:S15]  /*19d0*/  MOV R16, R16 ;  /* 0x0000001000107202 */ /* 0x003fde0000000f00 */
[----:B01----:R1:W-:-:S15]  /*19e0*/  ST [R16], R4 ;  /* 0x0000000010007385 */ /* 0x0033de0000100804 */
[----:B01----:R-:W-:-:S15]  /*19f0*/  IADD3 R0, R36, 0x37c, RZ ;  /* 0x0000037c24007810 */ /* 0x003fde0007ffe0ff */
[----:B01----:R-:W-:-:S15]  /*1a00*/  MOV R0, R0 ;  /* 0x0000000000007202 */ /* 0x003fde0000000f00 */
[----:B01----:R1:W0:-:S15]  /*1a10*/  LD R0, [R0] ;  /* 0x0000000000007980 */ /* 0x00321e0000100800 */
[----:B01----:R-:W-:-:S15]  /*1a20*/  MOV R0, R0 ;  /* 0x0000000000007202 */ /* 0x003fde0000000f00 */
[----:B01----:R-:W-:-:S15]  /*1a30*/  MOV R0, R0 ;  /* 0x0000000000007202 */ /* 0x003fde0000000f00 */
.L_x_201:
[----:B01----:R-:W-:-:S15]  /*1a40*/  MOV R16, R18 ;  /* 0x0000001200107202 */ /* 0x003fde0000000f00 */
[----:B01----:R-:W-:-:S15]  /*1a50*/  MOV R16, R16 ;  /* 0x0000001000107202 */ /* 0x003fde0000000f00 */
.L_x_162:
[----:B01----:R-:W-:-:S15]  /*1a60*/  MOV R17, R17 ;  /* 0x0000001100117202 */ /* 0x003fde0000000f00 */
[----:B01----:R-:W-:-:S15]  /*1a70*/  MOV R17, R17 ;  /* 0x0000001100117202 */ /* 0x003fde0000000f00 */
.L_x_182:
[----:B01----:R-:W-:-:S15]  /*1a80*/  MOV R2, R2 ;  /* 0x0000000200027202 */ /* 0x003fde0000000f00 */
[----:B01----:R-:W-:-:S15]  /*1a90*/  MOV R2, R2 ;  /* 0x0000000200027202 */ /* 0x003fde0000000f00 */
.L_x_196:
[----:B01----:R-:W-:-:S15]  /*1aa0*/  MOV R0, R0 ;  /* 0x0000000000007202 */ /* 0x003fde0000000f00 */
[----:B01----:R-:W-:-:S15]  /*1ab0*/  MOV R0, R0 ;  /* 0x0000000000007202 */ /* 0x003fde0000000f00 */
.L_x_202:
[----:B01----:R-:W-:-:S15]  /*1ac0*/  BSSY B0, `(.L_x_71) ;  /* 0x0000739000007945 */ /* 0x003fde0003800000 */
[----:B01----:R-:W0:-:S15]  /*1ad0*/  BMOV.32.CLEAR R38, B0 ;  /* 0x0000000000267355 */ /* 0x003e1e0000100000 */
[----:B01----:R-:W-:-:S15]  /*1ae0*/  BRA `(.L_x_72) ;  /* 0x0000000000007947 */ /* 0x003fde0003800000 */
.L_x_72:
        /* <DEDUP_REMOVED lines=8> */
.L_x_163:
[----:B01----:R-:W-:-:S15]  /*1b70*/  MOV R0, 0x63 ;  /* 0x0000006300007802 */ /* 0x003fde0000000f00 */
[----:B01----:R-:W-:-:S15]  /*1b80*/  MOV R0, R0 ;  /* 0x0000000000007202 */ /* 0x003fde0000000f00 */
[----:B01----:R-:W-:-:S15]  /*1b90*/  MOV R0, R0 ;  /* 0x0000000000007202 */ /* 0x003fde0000000f00 */
.L_x_219:
[----:B01----:R-:W-:-:S15]  /*1ba0*/  MOV R3, R3 ;  /* 0x0000000300037202 */ /* 0x003fde0000000f00 */
[----:B01----:R-:W-:-:S15]  /*1bb0*/  MOV R4, R3 ;  /* 0x0000000300047202 */ /* 0x003fde0000000f00 */
.L_x_164:
[----:B01----:R-:W-:-:S15]  /*1bc0*/  MOV R0, R0 ;  /* 0x0000000000007202 */ /* 0x003fde0000000f00 */
[----:B01----:R-:W-:-:S15]  /*1bd0*/  MOV R0, R0 ;  /* 0x0000000000007202 */ /* 0x003fde0000000f00 */
.L_x_220:
[----:B01----:R-:W-:-:S15]  /*1be0*/  BSSY B8, `(.L_x_73) ;  /* 0x00004ac000087945 */ /* 0x003fde0003800000 */
[----:B01----:R-:W-:-:S15]  /*1bf0*/  BRA `(.L_x_74) ;  /* 0x0000000000007947 */ /* 0x003fde0003800000 */
.L_x_74:
[----:B01----:R-:W-:-:S15]  /*1c00*/  MOV R0, R0 ;  /* 0x0000000000007202 */ /* 0x003fde0000000f00 */
[----:B01----:R-:W-:-:S15]  /*1c10*/  MOV R60, R4 ;  /* 0x00000004003c7202 */ /* 0x003fde0000000f00 */
[----:B01----:R-:W-:-:S15]  /*1c20*/  MOV R61, R0 ;  /* 0x00000000003d7202 */ /* 0x003fde0000000f00 */
[----:B01----:R-:W-:-:S15]  /*1c30*/  MOV R60, R60 ;  /* 0x0000003c003c7202 */ /* 0x003fde0000000f00 */
.L_x_165:
[----:B01----:R-:W-:-:S15]  /*1c40*/  ISETP.GE.AND P1, PT, R61, RZ, PT ;  /* 0x000000ff3d00720c */ /* 0x003fde0003f26270 */
[----:B01----:R-:W-:-:S15]  /*1c50*/  PLOP3.LUT P0, PT, PT, PT, PT, 0x8, 0x0 ;  /* 0x000000000000781c */ /* 0x003fde0003f0e170 */
[----:B01----:R-:W-:-:S15]  /*1c60*/  PLOP3.LUT P1, PT, P1, PT, PT, 0x8, 0x0 ;  /* 0x000000000000781c */ /* 0x003fde0000f2e170 */
[----:B01----:R-:W-:-:S15]  /*1c70*/  PLOP3.LUT P0, PT, P0, PT, PT, 0x80, 0x0 ;  /* 0x000000000000781c */ /* 0x003fde000070f070 */
[----:B01----:R-:W-:-:S15]  /*1c80*/  PLOP3.LUT P0, PT, P0, PT, PT, 0x80, 0x0 ;  /* 0x000000000000781c */ /* 0x003fde000070f070 */
[----:B01----:R-:W0:-:S15]  /*1c90*/  BMOV.32.CLEAR RZ, B0 ;  /* 0x0000000000ff7355 */ /* 0x003e1e0000100000 */
[----:B01----:R-:W-:-:S15]  /*1ca0*/  BSSY B0, `(.L_x_75) ;  /* 0x000000a000007945 */ /* 0x003fde0003800000 */
[----:B01----:R-:W-:-:S15]  /*1cb0*/  @P1 BRA `(.L_x_76) ;  /* 0x0000008000001947 */ /* 0x003fde0003800000 */
[----:B01----:R-:W-:-:S15]  /*1cc0*/  BRA `(.L_x_77) ;  /* 0x0000000000007947 */ /* 0x003fde0003800000 */
.L_x_77:
[----:B01----:R-:W-:-:S15]  /*1cd0*/  IADD3 R0, R36, 0x354, RZ ;  /* 0x0000035424007810 */ /* 0x003fde0007ffe0ff */
[----:B01----:R-:W-:-:S15]  /*1ce0*/  MOV R0, R0 ;  /* 0x0000000000007202 */ /* 0x003fde0000000f00 */
[----:B01----:R1:W0:-:S15]  /*1cf0*/  LD R0, [R0] ;  /* 0x0000000000007980 */ /* 0x00321e0000100800 */
[----:B01----:R-:W-:-:S15]  /*1d00*/  ISETP.GE.AND P0, PT, R0, RZ, PT ;  /* 0x000000ff0000720c */ /* 0x003fde0003f06270 */
[----:B01----:R-:W-:-:S15]  /*1d10*/  PLOP3.LUT P0, PT, P0, PT, PT, 0x80, 0x0 ;  /* 0x000000000000781c */ /* 0x003fde000070f070 */
[----:B01----:R-:W-:-:S15]  /*1d20*/  PLOP3.LUT P0, PT, P0, PT, PT, 0x80, 0x0 ;  /* 0x000000000000781c */ /* 0x003fde000070f070 */
[----:B01----:R-:W-:-:S15]  /*1d30*/  BRA `(.L_x_76) ;  /* 0x0000000000007947 */ /* 0x003fde0003800000 */
.L_x_76:
[----:B01----:R-:W-:-:S15]  /*1d40*/  BSYNC B0 ;  /* 0x0000000000007941 */ /* 0x003fde0003800000 */
.L_x_75:
[----:B01----:R-:W-:-:S15]  /*1d50*/  PLOP3.LUT P1, PT, P0, PT, PT, 0x80, 0x0 ;  /* 0x000000000000781c */ /* 0x003fde000072f070 */
        /* <DEDUP_REMOVED lines=8> */
.L_x_80:
[----:B01----:R-:W-:-:S15]  /*1de0*/  IADD3 R0, R36, 0x354, RZ ;  /* 0x0000035424007810 */ /* 0x003fde0007ffe0ff */
[----:B01----:R-:W-:-:S15]  /*1df0*/  MOV R0, R0 ;  /* 0x0000000000007202 */ /* 0x003fde0000000f00 */
[----:B01----:R1:W0:-:S15]  /*1e00*/  LD R0, [R0] ;  /* 0x0000000000007980 */ /* 0x00321e0000100800 */
[----:B01----:R-:W-:-:S15]  /*1e10*/  ISETP.NE.AND P0, PT, R0, 0x76543210, PT ;  /* 0x765432100000780c */ /* 0x003fde0003f05270 */
[----:B01----:R-:W-:-:S15]  /*1e20*/  PLOP3.LUT P0, PT, P0, PT, PT, 0x80, 0x0 ;  /* 0x000000000000781c */ /* 0x003fde000070f070 */
[----:B01----:R-:W-:-:S15]  /*1e30*/  PLOP3.LUT P0, PT, P0, PT, PT, 0x80, 0x0 ;  /* 0x000000000000781c */ /* 0x003fde000070f070 */
[----:B01----:R-:W-:-:S15]  /*1e40*/  BRA `(.L_x_79) ;  /* 0x0000000000007947 */ /* 0x003fde0003800000 */
.L_x_79:
[----:B01----:R-:W-:-:S15]  /*1e50*/  BSYNC B0 ;  /* 0x0000000000007941 */ /* 0x003fde0003800000 */
.L_x_78:
[----:B01----:R-:W-:-:S15]  /*1e60*/  PLOP3.LUT P0, PT, P0, PT, PT, 0x80, 0x0 ;  /* 0x000000000000781c */ /* 0x003fde000070f070 */
[----:B01----:R-:W-:-:S15]  /*1e70*/  PLOP3.LUT P0, PT, P0, PT, PT, 0x8, 0x0 ;  /* 0x000000000000781c */ /* 0x003fde000070e170 */
[----:B01----:R-:W-:-:S15]  /*1e80*/  @P0 BRA `(.L_x_81) ;  /* 0x0000481000000947 */ /* 0x003fde0003800000 */
[----:B01----:R-:W-:-:S15]  /*1e90*/  BRA `(.L_x_82) ;  /* 0x0000000000007947 */ /* 0x003fde0003800000 */
.L_x_82:
[----:B01----:R-:W-:-:S15]  /*1ea0*/  MOV R0, 0x1a8 ;  /* 0x000001a800007802 */ /* 0x003fde0000000f00 */
[----:B01----:R-:W-:-:S15]  /*1eb0*/  MOV R0, R0 ;  /* 0x0000000000007202 */ /* 0x003fde0000000f00 */
[----:B01----:R1:W0:-:S15]  /*1ec0*/  LDC R0, c[0x0][R0] ;  /* 0x0000000000007b82 */ /* 0x00321e0000000800 */
[----:B01----:R-:W-:-:S15]  /*1ed0*/  MOV R0, R0 ;  /* 0x0000000000007202 */ /* 0x003fde0000000f00 */
[----:B01----:R-:W-:-:S15]  /*1ee0*/  LOP3.LUT R0, R0, 0x80000000, RZ, 0xfc, !PT ;  /* 0x8000000000007812 */ /* 0x003fde00078efcff */
[----:B01----:R-:W-:-:S15]  /*1ef0*/  MOV R0, R0 ;  /* 0x0000000000007202 */ /* 0x003fde0000000f00 */
[----:B01----:R-:W-:-:S15]  /*1f00*/  MOV R0, R0 ;  /* 0x0000000000007202 */ /* 0x003fde0000000f00 */
[----:B01----:R-:W-:-:S15]  /*1f10*/  MOV R4, RZ ;  /* 0x000000ff00047202 */ /* 0x003fde0000000f00 */
[----:B01----:R-:W-:-:S15]  /*1f20*/  LOP3.LUT R3, RZ, R0, RZ, 0xfc, !PT ;  /* 0x00000000ff037212 */ /* 0x003fde00078efcff */
[----:B01----:R-:W-:-:S15]  /*1f30*/  LOP3.LUT R4, R4, 0x20000000, RZ, 0xfc, !PT ;  /* 0x2000000004047812 */ /* 0x003fde00078efcff */
[----:B01----:R-:W-:-:S15]  /*1f40*/  IADD3 R0, R36, 0x354, RZ ;  /* 0x0000035424007810 */ /* 0x003fde0007ffe0ff */
[----:B01----:R-:W-:-:S15]  /*1f50*/  MOV R0, R0 ;  /* 0x0000000000007202 */ /* 0x003fde0000000f00 */
[----:B01----:R1:W0:-:S15]  /*1f60*/  LD R0, [R0] ;  /* 0x0000000000007980 */ /* 0x00321e0000100800 */
[----:B01----:R-:W-:-:S15]  /*1f70*/  IMAD.SHL R0, R0, 0x4, RZ ;  /* 0x0000000400007824 */ /* 0x003fde00078e02ff */
[----:B01----:R-:W-:-:S15]  /*1f80*/  MOV R6, RZ ;  /* 0x000000ff00067202 */ /* 0x003fde0000000f00 */
[----:B01----:R-:W-:-:S15]  /*1f90*/  IADD3 R7, R36, 0x220, RZ ;  /* 0x0000022024077810 */ /* 0x003fde0007ffe0ff */
[----:B01----:R-:W-:-:S15]  /*1fa0*/  MOV R3, R3 ;  /* 0x0000000300037202 */ /* 0x003fde0000000f00 */
[----:B01----:R-:W-:-:S15]  /*1fb0*/  MOV R4, R4 ;  /* 0x0000000400047202 */ /* 0x003fde0000000f00 */
[----:B01----:R-:W-:-:S15]  /*1fc0*/  MOV R5, R0 ;  /* 0x0000000000057202 */ /* 0x003fde0000000f00 */
[----:B01----:R-:W-:-:S15]  /*1fd0*/  MOV R0, R6 ;  /* 0x0000000600007202 */ /* 0x003fde0000000f00 */
[----:B01----:R-:W-:-:S15]  /*1fe0*/  MOV R7, R7 ;  /* 0x0000000700077202 */ /* 0x003fde0000000f00 */
[----:B01----:R-:W-:-:S15]  /*1ff0*/  BRA `(.L_x_83) ;  /* 0x0000000000007947 */ /* 0x003fde0003800000 */
.L_x_83:
[----:B01----:R-:W-:-:S15]  /*2000*/  MOV R7, R7 ;  /* 0x0000000700077202 */ /* 0x003fde0000000f00 */
[----:B01----:R-:W-:-:S15]  /*2010*/  IADD3 R6, R36, 0x200, RZ ;  /* 0x0000020024067810 */ /* 0x003fde0007ffe0ff */
[----:B01----:R-:W-:-:S15]  /*2020*/  MOV R6, R6 ;  /* 0x0000000600067202 */ /* 0x003fde0000000f00 */
[----:B01----:R1:W-:-:S15]  /*2030*/  ST [R6], R7 ;  /* 0x0000000006007385 */ /* 0x0033de0000100807 */
[----:B01----:R-:W-:-:S15]  /*2040*/  MOV R5, R5 ;  /* 0x0000000500057202 */ /* 0x003fde0000000f00 */
[----:B01----:R-:W-:-:S15]  /*2050*/  MOV R6, R5 ;  /* 0x0000000500067202 */ /* 0x003fde0000000f00 */
[----:B01----:R-:W-:-:S15]  /*2060*/  MOV R0, R0 ;  /* 0x0000000000007202 */ /* 0x003fde0000000f00 */
[----:B01----:R-:W-:-:S15]  /*2070*/  MOV R8, R0 ;  /* 0x0000000000087202 */ /* 0x003fde0000000f00 */
[----:B01----:R-:W-:-:S15]  /*2080*/  MOV R9, R0 ;  /* 0x0000000000097202 */ /* 0x003fde0000000f00 */
[----:B01----:R-:W-:-:S15]  /*2090*/  IADD3 R7, R36, 0x1f0, RZ ;  /* 0x000001f024077810 */ /* 0x003fde0007ffe0ff */
[----:B01----:R-:W-:-:S15]  /*20a0*/  MOV R7, R7 ;  /* 0x0000000700077202 */ /* 0x003fde0000000f00 */
[----:B01----:R1:W-:-:S15]  /*20b0*/  ST [R7], R6 ;  /* 0x0000000007007385 */ /* 0x0033de0000100806 */
        /* <DEDUP_REMOVED lines=11> */
[----:B01----:R1:W0:-:S15]  /*2170*/  LD R6, [R6] ;  /* 0x0000000006067980 */ /* 0x00321e0000100800 */
        /* <DEDUP_REMOVED lines=24> */
[----:B01----:R1:W0:-:S15]  /*2300*/  TLD.SCR.LZ R8, R6, R6, 0x0, 0x6a, 1D ;  /* 0x10006aff06067b66 */ /* 0x00321e00009e0f08 */
        /* <DEDUP_REMOVED lines=110> */
.L_x_238:
        /* <DEDUP_REMOVED lines=26> */
[----:B01----:R-:W-:-:S15]  /*2b90*/  IADD3 R5, R3, 0x1, RZ ;  /* 0x0000000103057810 */ /* 0x003fde0007ffe0ff */
[----:B01----:R-:W-:-:S15]  /*2ba0*/  IADD3 R6, R36, 0x140, RZ ;  /* 0x0000014024067810 */ /* 0x003fde0007ffe0ff */
[----:B01----:R-:W-:-:S15]  /*2bb0*/  MOV R3, R4 ;  /* 0x0000000400037202 */ /* 0x003fde0000000f00 */
[----:B01----:R-:W-:-:S15]  /*2bc0*/  MOV R4, R7 ;  /* 0x0000000700047202 */ /* 0x003fde0000000f00 */
[----:B01----:R-:W-:-:S15]  /*2bd0*/  MOV R5, R5 ;  /* 0x0000000500057202 */ /* 0x003fde0000000f00 */
[----:B01----:R-:W-:-:S15]  /*2be0*/  MOV R6, R6 ;  /* 0x0000000600067202 */ /* 0x003fde0000000f00 */
[----:B01----:R-:W-:-:S15]  /*2bf0*/  BRA `(.L_x_84) ;  /* 0x0000000000007947 */ /* 0x003fde0003800000 */
.L_x_84:
        /* <DEDUP_REMOVED lines=159> */
.L_x_239:
        /* <DEDUP_REMOVED lines=33> */
.L_x_85:
        /* <DEDUP_REMOVED lines=159> */
.L_x_240:
        /* <DEDUP_REMOVED lines=33> */
.L_x_86:
        /* <DEDUP_REMOVED lines=42> */
[----:B01----:R-:W-:-:S15]  /*46a0*/  IADD3 R6, R36, RZ, RZ ;  /* 0x000000ff24067210 */ /* 0x003fde0007ffe0ff */
[----:B01----:R-:W-:-:S15]  /*46b0*/  MOV R6, R6 ;  /* 0x0000000600067202 */ /* 0x003fde0000000f00 */
[----:B01----:R1:W-:-:S15]  /*46c0*/  ST [R6], R0 ;  /* 0x0000000006007385 */ /* 0x0033de0000100800 */
[----:B01----:R-:W-:-:S15]  /*46d0*/  IADD3 R0, R36, RZ, RZ ;  /* 0x000000ff24007210 */ /* 0x003fde0007ffe0ff */
        /* <DEDUP_REMOVED lines=113> */
.L_x_241:
        /* <DEDUP_REMOVED lines=13> */
[----:B01----:R1:W0:-:S15]  /*4ec0*/  LD R0, [R0] ;  /* 0x0000000000007980 */ /* 0x00321e0000100800 */
[----:B01----:R-:W-:-:S15]  /*4ed0*/  FMUL.FTZ R0, R24, R0 ;  /* 0x0000000018007220 */ /* 0x003fde0000410000 */
[----:B01----:R-:W-:-:S15]  /*4ee0*/  MOV R18, R0 ;  /* 0x0000000000127202 */ /* 0x003fde0000000f00 */
[----:B01----:R-:W-:-:S15]  /*4ef0*/  IADD3 R0, R23, 0x4, RZ ;  /* 0x0000000417007810 */ /* 0x003fde0007ffe0ff */
        /* <DEDUP_REMOVED lines=12> */
[----:B01----:R-:W-:-:S15]  /*4fc0*/  MOV R4, R23 ;  /* 0x0000001700047202 */ /* 0x003fde0000000f00 */
[----:B01----:R1:W0:-:S15]  /*4fd0*/  LD R4, [R4] ;  /* 0x0000000004047980 */ /* 0x00321e0000100800 */
[----:B01----:R-:W-:-:S15]  /*4fe0*/  FMUL.FTZ R3, R3, R4 ;  /* 0x0000000403037220 */ /* 0x003fde0000410000 */
[----:B01----:R-:W-:-:S15]  /*4ff0*/  FADD.FTZ R3, R3, -R18 ;  /* 0x8000001203037221 */ /* 0x003fde0000010000 */
        /* <DEDUP_REMOVED lines=12> */
[----:B01----:R-:W-:-:S15]  /*50c0*/  IADD3 R4, R23, 0x4, RZ ;  /* 0x0000000417047810 */ /* 0x003fde0007ffe0ff */
        /* <DEDUP_REMOVED lines=50> */
[----:B01----:R-:W-:-:S15]  /*53f0*/  MOV R4, R44 ;  /* 0x0000002c00047202 */ /* 0x003fde0000000f00 */
[----:B01----:R-:W-:-:S15]  /*5400*/  MOV R5, R45 ;  /* 0x0000002d00057202 */ /* 0x003fde0000000f00 */
[----:B01----:R-:W-:-:S15]  /*5410*/  MOV R20, 32@lo((trace + .L_x_15@srel)) ;  /* 0x0000000000147802 */ /* 0x003fde0000000f00 */
[----:B01----:R-:W-:-:S15]  /*5420*/  MOV R21, 32@hi((trace + .L_x_15@srel)) ;  /* 0x0000000000157802 */ /* 0x003fde0000000f00 */
[----:B01----:R-:W0:-:S15]  /*5430*/  BMOV.32.CLEAR RZ, B0 ;  /* 0x0000000000ff7355 */ /* 0x003e1e0000100000 */
[----:B01----:R-:W-:-:S15]  /*5440*/  CALL.ABS.NOINC `(fminf) ;  /* 0x0000000000007943 */ /* 0x003fde0003c00000 */
.L_x_15:
[----:B01----:R-:W-:-:S15]  /*5450*/  MOV R17, R4 ;  /* 0x0000000400117202 */ /* 0x003fde0000000f00 */
[----:B01----:R-:W-:-:S15]  /*5460*/  MOV R4, R46 ;  /* 0x0000002e00047202 */ /* 0x003fde0000000f00 */
[----:B01----:R-:W-:-:S15]  /*5470*/  MOV R5, R47 ;  /* 0x0000002f00057202 */ /* 0x003fde0000000f00 */
[----:B01----:R-:W-:-:S15]  /*5480*/  MOV R17, R17 ;  /* 0x0000001100117202 */ /* 0x003fde0000000f00 */
[----:B01----:R-:W-:-:S15]  /*5490*/  MOV R20, 32@lo((trace + .L_x_16@srel)) ;  /* 0x0000000000147802 */ /* 0x003fde0000000f00 */
[----:B01----:R-:W-:-:S15]  /*54a0*/  MOV R21, 32@hi((trace + .L_x_16@srel)) ;  /* 0x0000000000157802 */ /* 0x003fde0000000f00 */
[----:B01----:R-:W0:-:S15]  /*54b0*/  BMOV.32.CLEAR RZ, B0 ;  /* 0x0000000000ff7355 */ /* 0x003e1e0000100000 */
[----:B01----:R-:W-:-:S15]  /*54c0*/  CALL.ABS.NOINC `(fminf) ;  /* 0x0000000000007943 */ /* 0x003fde0003c00000 */
.L_x_16:
        /* <DEDUP_REMOVED lines=8> */
.L_x_17:
[----:B01----:R-:W-:-:S15]  /*5550*/  MOV R6, R4 ;  /* 0x0000000400067202 */ /* 0x003fde0000000f00 */
[----:B01----:R-:W-:-:S15]  /*5560*/  IADD3 R0, R23, 0xc, RZ ;  /* 0x0000000c17007810 */ /* 0x003fde0007ffe0ff */
[----:B01----:R-:W-:-:S15]  /*5570*/  MOV R0, R0 ;  /* 0x0000000000007202 */ /* 0x003fde0000000f00 */
[----:B01----:R1:W0:-:S15]  /*5580*/  LD R7, [R0] ;  /* 0x0000000000077980 */ /* 0x00321e0000100800 */
[----:B01----:R-:W-:-:S15]  /*5590*/  MOV R4, R17 ;  /* 0x0000001100047202 */ /* 0x003fde0000000f00 */
[----:B01----:R-:W-:-:S15]  /*55a0*/  MOV R5, R16 ;  /* 0x0000001000057202 */ /* 0x003fde0000000f00 */
[----:B01----:R-:W-:-:S15]  /*55b0*/  MOV R6, R6 ;  /* 0x0000000600067202 */ /* 0x003fde0000000f00 */
[----:B01----:R-:W-:-:S15]  /*55c0*/  MOV R7, R7 ;  /* 0x0000000700077202 */ /* 0x003fde0000000f00 */
[----:B01----:R-:W-:-:S15]  /*55d0*/  MOV R20, 32@lo((trace + .L_x_18@srel)) ;  /* 0x0000000000147802 */ /* 0x003fde0000000f00 */
[----:B01----:R-:W-:-:S15]  /*55e0*/  MOV R21, 32@hi((trace + .L_x_18@srel)) ;  /* 0x0000000000157802 */ /* 0x003fde0000000f00 */
[----:B01----:R-:W0:-:S15]  /*55f0*/  BMOV.32.CLEAR RZ, B0 ;  /* 0x0000000000ff7355 */ /* 0x003e1e0000100000 */
[----:B01----:R-:W-:-:S15]  /*5600*/  CALL.ABS.NOINC `(_Z4max4ffff) ;  /* 0x0000000000007943 */ /* 0x003fde0003c00000 */
.L_x_18:
[----:B01----:R-:W-:-:S15]  /*5610*/  MOV R4, R4 ;  /* 0x0000000400047202 */ /* 0x003fde0000000f00 */
[----:B01----:R-:W-:-:S15]  /*5620*/  MOV R16, R4 ;  /* 0x0000000400107202 */ /* 0x003fde0000000f00 */
[----:B01----:R-:W-:-:S15]  /*5630*/  MOV R4, R44 ;  /* 0x0000002c00047202 */ /* 0x003fde0000000f00 */
[----:B01----:R-:W-:-:S15]  /*5640*/  MOV R5, R45 ;  /* 0x0000002d00057202 */ /* 0x003fde0000000f00 */
[----:B01----:R-:W-:-:S15]  /*5650*/  MOV R20, 32@lo((trace + .L_x_19@srel)) ;  /* 0x0000000000147802 */ /* 0x003fde0000000f00 */
[----:B01----:R-:W-:-:S15]  /*5660*/  MOV R21, 32@hi((trace + .L_x_19@srel)) ;  /* 0x0000000000157802 */ /* 0x003fde0000000f00 */
[----:B01----:R-:W0:-:S15]  /*5670*/  BMOV.32.CLEAR RZ, B0 ;  /* 0x0000000000ff7355 */ /* 0x003e1e0000100000 */
[----:B01----:R-:W-:-:S15]  /*5680*/  CALL.ABS.NOINC `(fmaxf) ;  /* 0x0000000000007943 */ /* 0x003fde0003c00000 */
.L_x_19:
        /* <DEDUP_REMOVED lines=8> */
.L_x_20:
        /* <DEDUP_REMOVED lines=8> */
.L_x_21:
[----:B01----:R-:W-:-:S15]  /*5790*/  MOV R6, R4 ;  /* 0x0000000400067202 */ /* 0x003fde0000000f00 */
[----:B01----:R-:W-:-:S15]  /*57a0*/  MOV R4, R17 ;  /* 0x0000001100047202 */ /* 0x003fde0000000f00 */
[----:B01----:R-:W-:-:S15]  /*57b0*/  MOV R5, R44 ;  /* 0x0000002c00057202 */ /* 0x003fde0000000f00 */
[----:B01----:R-:W-:-:S15]  /*57c0*/  MOV R6, R6 ;  /* 0x0000000600067202 */ /* 0x003fde0000000f00 */
[----:B01----:R-:W-:-:S15]  /*57d0*/  MOV R7, R2 ;  /* 0x0000000200077202 */ /* 0x003fde0000000f00 */
[----:B01----:R-:W-:-:S15]  /*57e0*/  MOV R20, 32@lo((trace + .L_x_22@srel)) ;  /* 0x0000000000147802 */ /* 0x003fde0000000f00 */
[----:B01----:R-:W-:-:S15]  /*57f0*/  MOV R21, 32@hi((trace + .L_x_22@srel)) ;  /* 0x0000000000157802 */ /* 0x003fde0000000f00 */
[----:B01----:R-:W0:-:S15]  /*5800*/  BMOV.32.CLEAR RZ, B0 ;  /* 0x0000000000ff7355 */ /* 0x003e1e0000100000 */
[----:B01----:R-:W-:-:S15]  /*5810*/  CALL.ABS.NOINC `(_Z4min4ffff) ;  /* 0x0000000000007943 */ /* 0x003fde0003c00000 */
.L_x_22:
[----:B01----:R-:W-:-:S15]  /*5820*/  MOV R4, R4 ;  /* 0x0000000400047202 */ /* 0x003fde0000000f00 */
        /* <DEDUP_REMOVED lines=41> */
.L_x_23:
        /* <DEDUP_REMOVED lines=8> */
.L_x_24:
        /* <DEDUP_REMOVED lines=8> */
.L_x_25:
        /* <DEDUP_REMOVED lines=12> */
.L_x_26:
        /* <DEDUP_REMOVED lines=8> */
.L_x_27:
        /* <DEDUP_REMOVED lines=8> */
.L_x_28:
        /* <DEDUP_REMOVED lines=8> */
.L_x_29:
        /* <DEDUP_REMOVED lines=9> */
.L_x_30:
[----:B01----:R-:W-:-:S15]  /*5e90*/  MOV R4, R4 ;  /* 0x0000000400047202 */ /* 0x003fde0000000f00 */
[----:B01----:R-:W-:-:S15]  /*5ea0*/  MOV R4, R4 ;  /* 0x0000000400047202 */ /* 0x003fde0000000f00 */
[----:B01----:R-:W-:-:S15]  /*5eb0*/  FSETP.GE.FTZ.AND P0, PT, R17, R16, PT ;  /* 0x000000101100720b */ /* 0x003fde0003f16000 */
[----:B01----:R-:W-:-:S15]  /*5ec0*/  SEL R0, RZ, 0x1, !P0 ;  /* 0x00000001ff007807 */ /* 0x003fde0004000000 */
[----:B01----:R-:W-:-:S15]  /*5ed0*/  FSETP.GE.FTZ.AND P1, PT, R4, R39, PT ;  /* 0x000000270400720b */ /* 0x003fde0003f36000 */
[----:B01----:R-:W-:-:S15]  /*5ee0*/  SEL R3, RZ, 0x1, !P1 ;  /* 0x00000001ff037807 */ /* 0x003fde0004800000 */
[----:B01----:R-:W-:-:S15]  /*5ef0*/  IADD3 R4, R36, 0x3b0, RZ ;  /* 0x000003b024047810 */ /* 0x003fde0007ffe0ff */
[----:B01----:R-:W-:-:S15]  /*5f00*/  MOV R4, R4 ;  /* 0x0000000400047202 */ /* 0x003fde0000000f00 */
[----:B01----:R1:W0:-:S15]  /*5f10*/  LD R4, [R4] ;  /* 0x0000000004047980 */ /* 0x00321e0000100800 */
        /* <DEDUP_REMOVED lines=15> */
[----:B01----:R-:W-:-:S15]  /*6010*/  SEL R4, RZ, 0x1, !P0 ;  /* 0x00000001ff047807 */ /* 0x003fde0004000000 */
[----:B01----:R-:W-:-:S15]  /*6020*/  SEL R5, RZ, 0x1, !P1 ;  /* 0x00000001ff057807 */ /* 0x003fde0004800000 */
[----:B01----:R-:W-:-:S15]  /*6030*/  ISETP.NE.AND P0, PT, R4, R5, PT ;  /* 0x000000050400720c */ /* 0x003fde0003f05270 */
[----:B01----:R-:W-:-:S15]  /*6040*/  PLOP3.LUT P0, PT, P0, PT, PT, 0x8, 0x0 ;  /* 0x000000000000781c */ /* 0x003fde000070e170 */
[----:B01----:R-:W-:-:S15]  /*6050*/  PRMT R0, R0, 0x7610, R0 ;  /* 0x0000761000007816 */ /* 0x003fde0000000000 */
[----:B01----:R-:W-:-:S15]  /*6060*/  PRMT R3, R3, 0x7610, R3 ;  /* 0x0000761003037816 */ /* 0x003fde0000000003 */
[----:B01----:R-:W-:-:S15]  /*6070*/  BSSY B9, `(.L_x_87) ;  /* 0x0000058000097945 */ /* 0x003fde0003800000 */
[----:B01----:R-:W-:-:S15]  /*6080*/  @P0 BRA `(.L_x_88) ;  /* 0x0000018000000947 */ /* 0x003fde0003800000 */
[----:B01----:R-:W-:-:S15]  /*6090*/  BRA `(.L_x_89) ;  /* 0x0000000000007947 */ /* 0x003fde0003800000 */
.L_x_89:
[----:B01----:R-:W-:-:S15]  /*60a0*/  LOP3.LUT R3, R3, 0xff, RZ, 0xc0, !PT ;  /* 0x000000ff03037812 */ /* 0x003fde00078ec0ff */
[----:B01----:R-:W-:-:S15]  /*60b0*/  PRMT R0, RZ, 0x9910, RZ ;  /* 0x00009910ff007816 */ /* 0x003fde00000000ff */
[----:B01----:R-:W-:-:S15]  /*60c0*/  MOV R0, R0 ;  /* 0x0000000000007202 */ /* 0x003fde0000000f00 */
[----:B01----:R-:W-:-:S15]  /*60d0*/  PRMT R3, R3, 0x9910, RZ ;  /* 0x0000991003037816 */ /* 0x003fde00000000ff */
[----:B01----:R-:W-:-:S15]  /*60e0*/  MOV R3, R3 ;  /* 0x0000000300037202 */ /* 0x003fde0000000f00 */
[----:B01----:R-:W-:-:S15]  /*60f0*/  ISETP.NE.AND P0, PT, R3, R0, PT ;  /* 0x000000000300720c */ /* 0x003fde0003f05270 */
[----:B01----:R-:W-:-:S15]  /*6100*/  PLOP3.LUT P0, PT, P0, PT, PT, 0x8, 0x0 ;  /* 0x000000000000781c */ /* 0x003fde000070e170 */
[----:B01----:R-:W0:-:S15]  /*6110*/  BMOV.32.CLEAR RZ, B0 ;  /* 0x0000000000ff7355 */ /* 0x003e1e0000100000 */
[----:B01----:R-:W-:-:S15]  /*6120*/  BSSY B0, `(.L_x_90) ;  /* 0x000000b000007945 */ /* 0x003fde0003800000 */
[----:B01----:R-:W-:-:S15]  /*6130*/  @P0 BRA `(.L_x_91) ;  /* 0x0000009000000947 */ /* 0x003fde0003800000 */
[----:B01----:R-:W-:-:S15]  /*6140*/  BRA `(.L_x_92) ;  /* 0x0000000000007947 */ /* 0x003fde0003800000 */
.L_x_92:
[----:B01----:R-:W-:-:S15]  /*6150*/  IADD3 R0, R36, 0x3c0, RZ ;  /* 0x000003c024007810 */ /* 0x003fde0007ffe0ff */
[----:B01----:R-:W-:-:S15]  /*6160*/  MOV R0, R0 ;  /* 0x0000000000007202 */ /* 0x003fde0000000f00 */
[----:B01----:R1:W0:-:S15]  /*6170*/  LD R0, [R0] ;  /* 0x0000000000007980 */ /* 0x00321e0000100800 */
[----:B01----:R-:W-:-:S15]  /*6180*/  MOV R0, R0 ;  /* 0x0000000000007202 */ /* 0x003fde0000000f00 */
[----:B01----:R-:W-:-:S15]  /*6190*/  IADD3 R3, R36, 0x354, RZ ;  /* 0x0000035424037810 */ /* 0x003fde0007ffe0ff */
[----:B01----:R-:W-:-:S15]  /*61a0*/  MOV R3, R3 ;  /* 0x0000000300037202 */ /* 0x003fde0000000f00 */
[----:B01----:R1:W-:-:S15]  /*61b0*/  ST [R3], R0 ;  /* 0x0000000003007385 */ /* 0x0033de0000100800 */
[----:B01----:R-:W-:-:S15]  /*61c0*/  BRA `(.L_x_91) ;  /* 0x0000000000007947 */ /* 0x003fde0003800000 */
.L_x_91:
[----:B01----:R-:W-:-:S15]  /*61d0*/  BSYNC B0 ;  /* 0x0000000000007941 */ /* 0x003fde0003800000 */
.L_x_90:
[----:B01----:R-:W-:-:S15]  /*61e0*/  MOV R22, R60 ;  /* 0x0000003c00167202 */ /* 0x003fde0000000f00 */
[----:B01----:R-:W-:-:S15]  /*61f0*/  MOV R22, R22 ;  /* 0x0000001600167202 */ /* 0x003fde0000000f00 */
.L_x_166:
[----:B01----:R-:W-:-:S15]  /*6200*/  BRA `(.L_x_93) ;  /* 0x000003e000007947 */ /* 0x003fde0003800000 */
.L_x_88:
[----:B01----:R-:W-:-:S15]  /*6210*/  LOP3.LUT R0, R0, 0xff, RZ, 0xc0, !PT ;  /* 0x000000ff00007812 */ /* 0x003fde00078ec0ff */
[----:B01----:R-:W-:-:S15]  /*6220*/  PRMT R3, RZ, 0x9910, RZ ;  /* 0x00009910ff037816 */ /* 0x003fde00000000ff */
[----:B01----:R-:W-:-:S15]  /*6230*/  MOV R3, R3 ;  /* 0x0000000300037202 */ /* 0x003fde0000000f00 */
[----:B01----:R-:W-:-:S15]  /*6240*/  PRMT R0, R0, 0x9910, RZ ;  /* 0x0000991000007816 */ /* 0x003fde00000000ff */
[----:B01----:R-:W-:-:S15]  /*6250*/  MOV R0, R0 ;  /* 0x0000000000007202 */ /* 0x003fde0000000f00 */
[----:B01----:R-:W-:-:S15]  /*6260*/  ISETP.NE.AND P0, PT, R0, R3, PT ;  /* 0x000000030000720c */ /* 0x003fde0003f05270 */
[----:B01----:R-:W-:-:S15]  /*6270*/  PLOP3.LUT P0, PT, P0, PT, PT, 0x8, 0x0 ;  /* 0x000000000000781c */ /* 0x003fde000070e170 */
[----:B01----:R-:W-:-:S15]  /*6280*/  PLOP3.LUT P0, PT, P0, PT, PT, 0x8, 0x0 ;  /* 0x000000000000781c */ /* 0x003fde000070e170 */
[----:B01----:R-:W-:-:S15]  /*6290*/  BSSY B10, `(.L_x_94) ;  /* 0x00000300000a7945 */ /* 0x003fde0003800000 */
[----:B01----:R-:W-:-:S15]  /*62a0*/  @P0 BRA `(.L_x_95) ;  /* 0x000000f000000947 */ /* 0x003fde0003800000 */
[----:B01----:R-:W-:-:S15]  /*62b0*/  BRA `(.L_x_96) ;  /* 0x0000000000007947 */ /* 0x003fde0003800000 */
.L_x_96:
[----:B01----:R-:W-:-:S15]  /*62c0*/  SHF.L.U32 R0, R60, 0x2, RZ ;  /* 0x000000023c007819 */ /* 0x003fde00000006ff */
[----:B01----:R-:W-:-:S15]  /*62d0*/  IADD3 R3, R36, 0x248, RZ ;  /* 0x0000024824037810 */ /* 0x003fde0007ffe0ff */
[----:B01----:R-:W-:-:S15]  /*62e0*/  IADD3 R0, R3, R0, RZ ;  /* 0x0000000003007210 */ /* 0x003fde0007ffe0ff */
[----:B01----:R-:W-:-:S15]  /*62f0*/  MOV R0, R0 ;  /* 0x0000000000007202 */ /* 0x003fde0000000f00 */
[----:B01----:R1:W0:-:S15]  /*6300*/  LD R0, [R0] ;  /* 0x0000000000007980 */ /* 0x00321e0000100800 */
[----:B01----:R-:W-:-:S15]  /*6310*/  MOV R0, R0 ;  /* 0x0000000000007202 */ /* 0x003fde0000000f00 */
[----:B01----:R-:W-:-:S15]  /*6320*/  IADD3 R3, R36, 0x354, RZ ;  /* 0x0000035424037810 */ /* 0x003fde0007ffe0ff */
[----:B01----:R-:W-:-:S15]  /*6330*/  MOV R3, R3 ;  /* 0x0000000300037202 */ /* 0x003fde0000000f00 */
[----:B01----:R1:W-:-:S15]  /*6340*/  ST [R3], R0 ;  /* 0x0000000003007385 */ /* 0x0033de0000100800 */
[----:B01----:R-:W-:-:S15]  /*6350*/  IADD3 R60, R60, -0x1, RZ ;  /* 0xffffffff3c3c7810 */ /* 0x003fde0007ffe0ff */
[----:B01----:R-:W-:-:S15]  /*6360*/  MOV R60, R60 ;  /* 0x0000003c003c7202 */ /* 0x003fde0000000f00 */
.L_x_167:
[----:B01----:R-:W-:-:S15]  /*6370*/  MOV R19, R60 ;  /* 0x0000003c00137202 */ /* 0x003fde0000000f00 */
[----:B01----:R-:W-:-:S15]  /*6380*/  MOV R19, R19 ;  /* 0x0000001300137202 */ /* 0x003fde0000000f00 */
.L_x_168:
[----:B01----:R-:W-:-:S15]  /*6390*/  BRA `(.L_x_97) ;  /* 0x000001f000007947 */ /* 0x003fde0003800000 */
.L_x_95:
[----:B01----:R-:W-:-:S15]  /*63a0*/  FSETP.LT.FTZ.AND P0, PT, R39, R16, PT ;  /* 0x000000102700720b */ /* 0x003fde0003f11000 */
[----:B01----:R-:W-:-:S15]  /*63b0*/  PLOP3.LUT P0, PT, P0, PT, PT, 0x8, 0x0 ;  /* 0x000000000000781c */ /* 0x003fde000070e170 */
[----:B01----:R-:W-:-:S15]  /*63c0*/  BSSY B11, `(.L_x_98) ;  /* 0x000000e0000b7945 */ /* 0x003fde0003800000 */
[----:B01----:R-:W-:-:S15]  /*63d0*/  @P0 BRA `(.L_x_99) ;  /* 0x000000c000000947 */ /* 0x003fde0003800000 */
[----:B01----:R-:W-:-:S15]  /*63e0*/  BRA `(.L_x_100) ;  /* 0x0000000000007947 */ /* 0x003fde0003800000 */
.L_x_100:
[----:B01----:R-:W-:-:S15]  /*63f0*/  IADD3 R4, R36, 0x354, RZ ;  /* 0x0000035424047810 */ /* 0x003fde0007ffe0ff */
[----:B01----:R-:W-:-:S15]  /*6400*/  IADD3 R5, R36, 0x3c0, RZ ;  /* 0x000003c024057810 */ /* 0x003fde0007ffe0ff */
[----:B01----:R-:W-:-:S15]  /*6410*/  MOV R4, R4 ;  /* 0x0000000400047202 */ /* 0x003fde0000000f00 */
[----:B01----:R-:W-:-:S15]  /*6420*/  MOV R5, R5 ;  /* 0x0000000500057202 */ /* 0x003fde0000000f00 */
[----:B01----:R-:W-:-:S15]  /*6430*/  MOV R4, R4 ;  /* 0x0000000400047202 */ /* 0x003fde0000000f00 */
[----:B01----:R-:W-:-:S15]  /*6440*/  MOV R5, R5 ;  /* 0x0000000500057202 */ /* 0x003fde0000000f00 */
[----:B01----:R-:W-:-:S15]  /*6450*/  MOV R20, 32@lo((trace + .L_x_31@srel)) ;  /* 0x0000000000147802 */ /* 0x003fde0000000f00 */
[----:B01----:R-:W-:-:S15]  /*6460*/  MOV R21, 32@hi((trace + .L_x_31@srel)) ;  /* 0x0000000000157802 */ /* 0x003fde0000000f00 */
[----:B01----:R-:W0:-:S15]  /*6470*/  BMOV.32.CLEAR RZ, B0 ;  /* 0x0000000000ff7355 */ /* 0x003e1e0000100000 */
[----:B01----:R-:W-:-:S15]  /*6480*/  CALL.ABS.NOINC `(_Z4swapIiEvRT_S1_) ;  /* 0x0000000000007943 */ /* 0x003fde0003c00000 */
.L_x_31:
[----:B01----:R-:W-:-:S15]  /*6490*/  BRA `(.L_x_99) ;  /* 0x0000000000007947 */ /* 0x003fde0003800000 */
.L_x_99:
[----:B01----:R-:W-:-:S15]  /*64a0*/  BSYNC B11 ;  /* 0x00000000000b7941 */ /* 0x003fde0003800000 */
.L_x_98:
[----:B01----:R-:W-:-:S15]  /*64b0*/  IADD3 R0, R60, 0x1, RZ ;  /* 0x000000013c007810 */ /* 0x003fde0007ffe0ff */
[----:B01----:R-:W-:-:S15]  /*64c0*/  MOV R0, R0 ;  /* 0x0000000000007202 */ /* 0x003fde0000000f00 */
.L_x_169:
[----:B01----:R-:W-:-:S15]  /*64d0*/  IADD3 R3, R36, 0x3c0, RZ ;  /* 0x000003c024037810 */ /* 0x003fde0007ffe0ff */
[----:B01----:R-:W-:-:S15]  /*64e0*/  MOV R3, R3 ;  /* 0x0000000300037202 */ /* 0x003fde0000000f00 */
[----:B01----:R1:W0:-:S15]  /*64f0*/  LD R3, [R3] ;  /* 0x0000000003037980 */ /* 0x00321e0000100800 */
[----:B01----:R-:W-:-:S15]  /*6500*/  SHF.L.U32 R60, R60, 0x2, RZ ;  /* 0x000000023c3c7819 */ /* 0x003fde00000006ff */
[----:B01----:R-:W-:-:S15]  /*6510*/  IADD3 R60, R60, 0x4, RZ ;  /* 0x000000043c3c7810 */ /* 0x003fde0007ffe0ff */
[----:B01----:R-:W-:-:S15]  /*6520*/  IADD3 R4, R36, 0x248, RZ ;  /* 0x0000024824047810 */ /* 0x003fde0007ffe0ff */
[----:B01----:R-:W-:-:S15]  /*6530*/  IADD3 R4, R4, R60, RZ ;  /* 0x0000003c04047210 */ /* 0x003fde0007ffe0ff */
[----:B01----:R-:W-:-:S15]  /*6540*/  MOV R4, R4 ;  /* 0x0000000400047202 */ /* 0x003fde0000000f00 */
[----:B01----:R1:W-:-:S15]  /*6550*/  ST [R4], R3 ;  /* 0x0000000004007385 */ /* 0x0033de0000100803 */
[----:B01----:R-:W-:-:S15]  /*6560*/  MOV R19, R0 ;  /* 0x0000000000137202 */ /* 0x003fde0000000f00 */
[----:B01----:R-:W-:-:S15]  /*6570*/  MOV R19, R19 ;  /* 0x0000001300137202 */ /* 0x003fde0000000f00 */
.L_x_170:
[----:B01----:R-:W-:-:S15]  /*6580*/  BRA `(.L_x_97) ;  /* 0x0000000000007947 */ /* 0x003fde0003800000 */
.L_x_97:
[----:B01----:R-:W-:-:S15]  /*6590*/  BSYNC B10 ;  /* 0x00000000000a7941 */ /* 0x003fde0003800000 */
.L_x_94:
[----:B01----:R-:W-:-:S15]  /*65a0*/  MOV R0, R19 ;  /* 0x0000001300007202 */ /* 0x003fde0000000f00 */
[----:B01----:R-:W-:-:S15]  /*65b0*/  MOV R0, R0 ;  /* 0x0000000000007202 */ /* 0x003fde0000000f00 */
.L_x_171:
[----:B01----:R-:W-:-:S15]  /*65c0*/  MOV R22, R0 ;  /* 0x0000000000167202 */ /* 0x003fde0000000f00 */
[----:B01----:R-:W-:-:S15]  /*65d0*/  MOV R22, R22 ;  /* 0x0000001600167202 */ /* 0x003fde0000000f00 */
.L_x_172:
[----:B01----:R-:W-:-:S15]  /*65e0*/  BRA `(.L_x_93) ;  /* 0x0000000000007947 */ /* 0x003fde0003800000 */
.L_x_93:
[----:B01----:R-:W-:-:S15]  /*65f0*/  BSYNC B9 ;  /* 0x0000000000097941 */ /* 0x003fde0003800000 */
.L_x_87:
[----:B01----:R-:W-:-:S15]  /*6600*/  MOV R0, R22 ;  /* 0x0000001600007202 */ /* 0x003fde0000000f00 */
[----:B01----:R-:W-:-:S15]  /*6610*/  MOV R0, R0 ;  /* 0x0000000000007202 */ /* 0x003fde0000000f00 */
.L_x_173:
[----:B01----:R-:W-:-:S15]  /*6620*/  BRA `(.L_x_101) ;  /* 0x0000000000007947 */ /* 0x003fde0003800000 */
.L_x_101:
[----:B01----:R-:W-:-:S15]  /*6630*/  IADD3 R61, R61, -0x1, RZ ;  /* 0xffffffff3d3d7810 */ /* 0x003fde0007ffe0ff */
[----:B01----:R-:W-:-:S15]  /*6640*/  MOV R61, R61 ;  /* 0x0000003d003d7202 */ /* 0x003fde0000000f00 */
.L_x_221:
[----:B01----:R-:W-:-:S15]  /*6650*/  MOV R4, R0 ;  /* 0x0000000000047202 */ /* 0x003fde0000000f00 */
[----:B01----:R-:W-:-:S15]  /*6660*/  MOV R4, R4 ;  /* 0x0000000400047202 */ /* 0x003fde0000000f00 */
.L_x_174:
[----:B01----:R-:W-:-:S15]  /*6670*/  MOV R61, R61 ;  /* 0x0000003d003d7202 */ /* 0x003fde0000000f00 */
[----:B01----:R-:W-:-:S15]  /*6680*/  MOV R0, R61 ;  /* 0x0000003d00007202 */ /* 0x003fde0000000f00 */
.L_x_222:
[----:B01----:R-:W-:-:S15]  /*6690*/  BRA `(.L_x_74) ;  /* 0xffffb56000007947 */ /* 0x003fde000383ffff */
.L_x_81:
[----:B01----:R-:W-:-:S15]  /*66a0*/  BSYNC B8 ;  /* 0x0000000000087941 */ /* 0x003fde0003800000 */
.L_x_73:
[----:B01----:R-:W-:-:S15]  /*66b0*/  IADD3 R0, R36, 0x354, RZ ;  /* 0x0000035424007810 */ /* 0x003fde0007ffe0ff */
[----:B01----:R-:W-:-:S15]  /*66c0*/  MOV R0, R0 ;  /* 0x0000000000007202 */ /* 0x003fde0000000f00 */
[----:B01----:R1:W0:-:S15]  /*66d0*/  LD R0, [R0] ;  /* 0x0000000000007980 */ /* 0x00321e0000100800 */
[----:B01----:R-:W-:-:S15]  /*66e0*/  ISETP.LT.AND P1, PT, R0, RZ, PT ;  /* 0x000000ff0000720c */ /* 0x003fde0003f21270 */
        /* <DEDUP_REMOVED lines=8> */
.L_x_104:
[----:B01----:R-:W-:-:S15]  /*6770*/  ISETP.GE.AND P0, PT, R62, R63, PT ;  /* 0x0000003f3e00720c */ /* 0x003fde0003f06270 */
[----:B01----:R-:W-:-:S15]  /*6780*/  PLOP3.LUT P0, PT, P0, PT, PT, 0x80, 0x0 ;  /* 0x000000000000781c */ /* 0x003fde000070f070 */
[----:B01----:R-:W-:-:S15]  /*6790*/  PLOP3.LUT P0, PT, P0, PT, PT, 0x80, 0x0 ;  /* 0x000000000000781c */ /* 0x003fde000070f070 */
[----:B01----:R-:W-:-:S15]  /*67a0*/  BRA `(.L_x_103) ;  /* 0x0000000000007947 */ /* 0x003fde0003800000 */
.L_x_103:
[----:B01----:R-:W-:-:S15]  /*67b0*/  BSYNC B0 ;  /* 0x0000000000007941 */ /* 0x003fde0003800000 */
.L_x_102:
[----:B01----:R-:W-:-:S15]  /*67c0*/  PLOP3.LUT P0, PT, P0, PT, PT, 0x80, 0x0 ;  /* 0x000000000000781c */ /* 0x003fde000070f070 */
[----:B01----:R-:W-:-:S15]  /*67d0*/  PLOP3.LUT P0, PT, P0, PT, PT, 0x8, 0x0 ;  /* 0x000000000000781c */ /* 0x003fde000070e170 */
[----:B01----:R-:W-:-:S15]  /*67e0*/  MOV R0, R60 ;  /* 0x0000003c00007202 */ /* 0x003fde0000000f00 */
[----:B01----:R-:W-:-:S15]  /*67f0*/  PLOP3.LUT P0, PT, P0, PT, PT, 0x80, 0x0 ;  /* 0x000000000000781c */ /* 0x003fde000070f070 */
[----:B01----:R-:W-:-:S15]  /*6800*/  MOV R0, R0 ;  /* 0x0000000000007202 */ /* 0x003fde0000000f00 */
.L_x_175:
[----:B01----:R-:W-:-:S15]  /*6810*/  MOV R62, R62 ;  /* 0x0000003e003e7202 */ /* 0x003fde0000000f00 */
[----:B01----:R-:W-:-:S15]  /*6820*/  MOV R62, R62 ;  /* 0x0000003e003e7202 */ /* 0x003fde0000000f00 */
.L_x_183:
[----:B01----:R-:W-:-:S15]  /*6830*/  MOV R63, R63 ;  /* 0x0000003f003f7202 */ /* 0x003fde0000000f00 */
[----:B01----:R-:W-:-:S15]  /*6840*/  MOV R63, R63 ;  /* 0x0000003f003f7202 */ /* 0x003fde0000000f00 */
.L_x_197:
[----:B01----:R-:W0:-:S15]  /*6850*/  BMOV.32.CLEAR RZ, B0 ;  /* 0x0000000000ff7355 */ /* 0x003e1e0000100000 */
[----:B01----:R-:W-:-:S15]  /*6860*/  BSSY B0, `(.L_x_105) ;  /* 0x00000dd000007945 */ /* 0x003fde0003800000 */
[----:B01----:R-:W-:-:S15]  /*6870*/  @P0 BRA `(.L_x_106) ;  /* 0x00000db000000947 */ /* 0x003fde0003800000 */
[----:B01----:R-:W-:-:S15]  /*6880*/  BRA `(.L_x_107) ;  /* 0x0000000000007947 */ /* 0x003fde0003800000 */
.L_x_107:
[----:B01----:R-:W-:-:S15]  /*6890*/  IADD3 R3, R36, 0x354, RZ ;  /* 0x0000035424037810 */ /* 0x003fde0007ffe0ff */
[----:B01----:R-:W-:-:S15]  /*68a0*/  MOV R3, R3 ;  /* 0x0000000300037202 */ /* 0x003fde0000000f00 */
[----:B01----:R1:W0:-:S15]  /*68b0*/  LD R3, [R3] ;  /* 0x0000000003037980 */ /* 0x00321e0000100800 */
[----:B01----:R-:W-:-:S15]  /*68c0*/  IADD3 R3, RZ, -R3, RZ ;  /* 0x80000003ff037210 */ /* 0x003fde0007ffe0ff */
[----:B01----:R-:W-:-:S15]  /*68d0*/  MOV R3, R3 ;  /* 0x0000000300037202 */ /* 0x003fde0000000f00 */
[----:B01----:R-:W-:-:S15]  /*68e0*/  MOV R3, R3 ;  /* 0x0000000300037202 */ /* 0x003fde0000000f00 */
[----:B01----:R-:W-:-:S15]  /*68f0*/  MOV R4, RZ ;  /* 0x000000ff00047202 */ /* 0x003fde0000000f00 */
[----:B01----:R-:W-:-:S15]  /*6900*/  IADD3 R3, R3, -0x1, RZ ;  /* 0xffffffff03037810 */ /* 0x003fde0007ffe0ff */
[----:B01----:R-:W-:-:S15]  /*6910*/  IMAD.SHL R3, R3, 0x4, RZ ;  /* 0x0000000403037824 */ /* 0x003fde00078e02ff */
[----:B01----:R-:W-:-:S15]  /*6920*/  IADD3 R3, R3, 0x3, RZ ;  /* 0x0000000303037810 */ /* 0x003fde0007ffe0ff */
[----:B01----:R-:W-:-:S15]  /*6930*/  IADD3 R5, R36, 0x1b0, RZ ;  /* 0x000001b024057810 */ /* 0x003fde0007ffe0ff */
[----:B01----:R-:W-:-:S15]  /*6940*/  MOV R4, R4 ;  /* 0x0000000400047202 */ /* 0x003fde0000000f00 */
[----:B01----:R-:W-:-:S15]  /*6950*/  MOV R3, R3 ;  /* 0x0000000300037202 */ /* 0x003fde0000000f00 */
[----:B01----:R-:W-:-:S15]  /*6960*/  MOV R5, R5 ;  /* 0x0000000500057202 */ /* 0x003fde0000000f00 */
[----:B01----:R-:W-:-:S15]  /*6970*/  BRA `(.L_x_108) ;  /* 0x0000000000007947 */ /* 0x003fde0003800000 */
.L_x_108:
        /* <DEDUP_REMOVED lines=159> */
.L_x_242:
        /* <DEDUP_REMOVED lines=18> */
[----:B01----:R-:W-:-:S15]  /*7490*/  MOV R3, R3 ;  /* 0x0000000300037202 */ /* 0x003fde0000000f00 */
.L_x_184:
[----:B01----:R-:W-:-:S15]  /*74a0*/  IADD3 R4, R36, 0x3d4, RZ ;  /* 0x000003d424047810 */ /* 0x003fde0007ffe0ff */
[----:B01----:R-:W-:-:S15]  /*74b0*/  MOV R4, R4 ;  /* 0x0000000400047202 */ /* 0x003fde0000000f00 */
[----:B01----:R1:W0:-:S15]  /*74c0*/  LD R4, [R4] ;  /* 0x0000000004047980 */ /* 0x00321e0000100800 */
[----:B01----:R-:W-:-:S15]  /*74d0*/  MOV R4, R4 ;  /* 0x0000000400047202 */ /* 0x003fde0000000f00 */
[----:B01----:R-:W-:-:S15]  /*74e0*/  MOV R4, R4 ;  /* 0x0000000400047202 */ /* 0x003fde0000000f00 */
[----:B01----:R-:W-:-:S15]  /*74f0*/  MOV R4, R4 ;  /* 0x0000000400047202 */ /* 0x003fde0000000f00 */
[----:B01----:R-:W-:-:S15]  /*7500*/  MOV R4, R4 ;  /* 0x0000000400047202 */ /* 0x003fde0000000f00 */
.L_x_198:
        /* <DEDUP_REMOVED lines=11> */
.L_x_176:
[----:B01----:R-:W-:-:S15]  /*75c0*/  MOV R0, R60 ;  /* 0x0000003c00007202 */ /* 0x003fde0000000f00 */
[----:B01----:R-:W-:-:S15]  /*75d0*/  MOV R0, R0 ;  /* 0x0000000000007202 */ /* 0x003fde0000000f00 */
.L_x_177:
[----:B01----:R-:W-:-:S15]  /*75e0*/  MOV R3, R3 ;  /* 0x0000000300037202 */ /* 0x003fde0000000f00 */
[----:B01----:R-:W-:-:S15]  /*75f0*/  MOV R62, R3 ;  /* 0x00000003003e7202 */ /* 0x003fde0000000f00 */
.L_x_185:
[----:B01----:R-:W-:-:S15]  /*7600*/  MOV R4, R4 ;  /* 0x0000000400047202 */ /* 0x003fde0000000f00 */
[----:B01----:R-:W-:-:S15]  /*7610*/  MOV R63, R4 ;  /* 0x00000004003f7202 */ /* 0x003fde0000000f00 */
.L_x_199:
[----:B01----:R-:W-:-:S15]  /*7620*/  BRA `(.L_x_106) ;  /* 0x0000000000007947 */ /* 0x003fde0003800000 */
.L_x_106:
[----:B01----:R-:W-:-:S15]  /*7630*/  BSYNC B0 ;  /* 0x0000000000007941 */ /* 0x003fde0003800000 */
.L_x_105:
[----:B01----:R-:W-:-:S15]  /*7640*/  MOV R18, R63 ;  /* 0x0000003f00127202 */ /* 0x003fde0000000f00 */
[----:B01----:R-:W-:-:S15]  /*7650*/  MOV R62, R62 ;  /* 0x0000003e003e7202 */ /* 0x003fde0000000f00 */
[----:B01----:R-:W-:-:S15]  /*7660*/  MOV R17, R0 ;  /* 0x0000000000117202 */ /* 0x003fde0000000f00 */
[----:B01----:R-:W-:-:S15]  /*7670*/  MOV R18, R18 ;  /* 0x0000001200127202 */ /* 0x003fde0000000f00 */
[----:B01----:R-:W-:-:S15]  /*7680*/  MOV R62, R62 ;  /* 0x0000003e003e7202 */ /* 0x003fde0000000f00 */
[----:B01----:R-:W-:-:S15]  /*7690*/  MOV R17, R17 ;  /* 0x0000001100117202 */ /* 0x003fde0000000f00 */
.L_x_178:
[----:B01----:R-:W-:-:S15]  /*76a0*/  MOV R0, 0x63 ;  /* 0x0000006300007802 */ /* 0x003fde0000000f00 */
[----:B01----:R-:W-:-:S15]  /*76b0*/  MOV R0, R0 ;  /* 0x0000000000007202 */ /* 0x003fde0000000f00 */
[----:B01----:R-:W-:-:S15]  /*76c0*/  MOV R0, R0 ;  /* 0x0000000000007202 */ /* 0x003fde0000000f00 */
.L_x_223:
[----:B01----:R-:W-:-:S15]  /*76d0*/  MOV R62, R62 ;  /* 0x0000003e003e7202 */ /* 0x003fde0000000f00 */
[----:B01----:R-:W-:-:S15]  /*76e0*/  MOV R62, R62 ;  /* 0x0000003e003e7202 */ /* 0x003fde0000000f00 */
.L_x_186:
[----:B01----:R-:W-:-:S15]  /*76f0*/  MOV R2, R2 ;  /* 0x0000000200027202 */ /* 0x003fde0000000f00 */
[----:B01----:R-:W-:-:S15]  /*7700*/  MOV R2, R2 ;  /* 0x0000000200027202 */ /* 0x003fde0000000f00 */
.L_x_203:
[----:B01----:R-:W-:-:S15]  /*7710*/  MOV R0, R0 ;  /* 0x0000000000007202 */ /* 0x003fde0000000f00 */
[----:B01----:R-:W-:-:S15]  /*7720*/  MOV R0, R0 ;  /* 0x0000000000007202 */ /* 0x003fde0000000f00 */
.L_x_224:
[----:B01----:R-:W-:-:S15]  /*7730*/  BSSY B8, `(.L_x_109) ;  /* 0x0000150000087945 */ /* 0x003fde0003800000 */
[----:B01----:R-:W-:-:S15]  /*7740*/  BRA `(.L_x_110) ;  /* 0x0000000000007947 */ /* 0x003fde0003800000 */
.L_x_110:
[----:B01----:R-:W-:-:S15]  /*7750*/  MOV R0, R0 ;  /* 0x0000000000007202 */ /* 0x003fde0000000f00 */
[----:B01----:R-:W-:-:S15]  /*7760*/  MOV R2, R2 ;  /* 0x0000000200027202 */ /* 0x003fde0000000f00 */
[----:B01----:R-:W-:-:S15]  /*7770*/  MOV R62, R62 ;  /* 0x0000003e003e7202 */ /* 0x003fde0000000f00 */
[----:B01----:R-:W-:-:S15]  /*7780*/  MOV R16, R0 ;  /* 0x0000000000107202 */ /* 0x003fde0000000f00 */
[----:B01----:R-:W-:-:S15]  /*7790*/  MOV R0, R2 ;  /* 0x0000000200007202 */ /* 0x003fde0000000f00 */
[----:B01----:R-:W-:-:S15]  /*77a0*/  MOV R2, R62 ;  /* 0x0000003e00027202 */ /* 0x003fde0000000f00 */
.L_x_204:
[----:B01----:R-:W-:-:S15]  /*77b0*/  ISETP.GE.AND P0, PT, R16, RZ, PT ;  /* 0x000000ff1000720c */ /* 0x003fde0003f06270 */
[----:B01----:R-:W-:-:S15]  /*77c0*/  PLOP3.LUT P1, PT, PT, PT, PT, 0x8, 0x0 ;  /* 0x000000000000781c */ /* 0x003fde0003f2e170 */
[----:B01----:R-:W-:-:S15]  /*77d0*/  PLOP3.LUT P0, PT, P0, PT, PT, 0x80, 0x0 ;  /* 0x000000000000781c */ /* 0x003fde000070f070 */
[----:B01----:R-:W-:-:S15]  /*77e0*/  PLOP3.LUT P1, PT, P1, PT, PT, 0x80, 0x0 ;  /* 0x000000000000781c */ /* 0x003fde0000f2f070 */
.L_x_187:
[----:B01----:R-:W-:-:S15]  /*77f0*/  PLOP3.LUT P0, PT, P0, PT, PT, 0x8, 0x0 ;  /* 0x000000000000781c */ /* 0x003fde000070e170 */
[----:B01----:R-:W-:-:S15]  /*7800*/  PLOP3.LUT P1, PT, P1, PT, PT, 0x80, 0x0 ;  /* 0x000000000000781c */ /* 0x003fde0000f2f070 */
[----:B01----:R-:W-:-:S15]  /*7810*/  PLOP3.LUT P1, PT, P1, PT, PT, 0x80, 0x0 ;  /* 0x000000000000781c */ /* 0x003fde0000f2f070 */
[----:B01----:R-:W0:-:S15]  /*7820*/  BMOV.32.CLEAR RZ, B0 ;  /* 0x0000000000ff7355 */ /* 0x003e1e0000100000 */
[----:B01----:R-:W-:-:S15]  /*7830*/  BSSY B0, `(.L_x_111) ;  /* 0x0000007000007945 */ /* 0x003fde0003800000 */
[----:B01----:R-:W-:-:S15]  /*7840*/  @P0 BRA `(.L_x_112) ;  /* 0x0000005000000947 */ /* 0x003fde0003800000 */
[----:B01----:R-:W-:-:S15]  /*7850*/  BRA `(.L_x_113) ;  /* 0x0000000000007947 */ /* 0x003fde0003800000 */
.L_x_113:
[----:B01----:R-:W-:-:S15]  /*7860*/  ISETP.LT.AND P0, PT, R2, R18, PT ;  /* 0x000000120200720c */ /* 0x003fde0003f01270 */
[----:B01----:R-:W-:-:S15]  /*7870*/  PLOP3.LUT P0, PT, P0, PT, PT, 0x80, 0x0 ;  /* 0x000000000000781c */ /* 0x003fde000070f070 */
[----:B01----:R-:W-:-:S15]  /*7880*/  PLOP3.LUT P1, PT, P0, PT, PT, 0x80, 0x0 ;  /* 0x000000000000781c */ /* 0x003fde000072f070 */
[----:B01----:R-:W-:-:S15]  /*7890*/  BRA `(.L_x_112) ;  /* 0x0000000000007947 */ /* 0x003fde0003800000 */
.L_x_112:
[----:B01----:R-:W-:-:S15]  /*78a0*/  BSYNC B0 ;  /* 0x0000000000007941 */ /* 0x003fde0003800000 */
.L_x_111:
[----:B01----:R-:W-:-:S15]  /*78b0*/  PLOP3.LUT P1, PT, P1, PT, PT, 0x80, 0x0 ;  /* 0x000000000000781c */ /* 0x003fde0000f2f070 */
[----:B01----:R-:W-:-:S15]  /*78c0*/  PLOP3.LUT P1, PT, P1, PT, PT, 0x8, 0x0 ;  /* 0x000000000000781c */ /* 0x003fde0000f2e170 */
[----:B01----:R-:W-:-:S15]  /*78d0*/  @P1 BRA `(.L_x_114) ;  /* 0x0000130000001947 */ /* 0x003fde0003800000 */
[----:B01----:R-:W-:-:S15]  /*78e0*/  BRA `(.L_x_115) ;  /* 0x0000000000007947 */ /* 0x003fde0003800000 */
.L_x_115:
        /* <DEDUP_REMOVED lines=25> */
[----:B01----:R-:W-:-:S15]  /*7a80*/  MOV R3, R23 ;  /* 0x0000001700037202 */ /* 0x003fde0000000f00 */
[----:B01----:R1:W0:-:S15]  /*7a90*/  LD R3, [R3] ;  /* 0x0000000003037980 */ /* 0x00321e0000100800 */
[----:B01----:R1:W0:-:S15]  /*7aa0*/  MUFU.RCP R3, R3 ;  /* 0x0000000300037308 */ /* 0x00321e0000001000 */
[----:B01----:R-:W-:-:S15]  /*7ab0*/  MOV R3, R3 ;  /* 0x0000000300037202 */ /* 0x003fde0000000f00 */
[----:B01----:R-:W-:-:S15]  /*7ac0*/  IADD3 R4, R23, 0x4, RZ ;  /* 0x0000000417047810 */ /* 0x003fde0007ffe0ff */
        /* <DEDUP_REMOVED lines=31> */
[----:B01----:R-:W-:-:S15]  /*7cc0*/  FMUL.FTZ R4, R3, R4 ;  /* 0x0000000403047220 */ /* 0x003fde0000410000 */
[----:B01----:R-:W-:-:S15]  /*7cd0*/  IADD3 R6, R36, 0x3e4, RZ ;  /* 0x000003e424067810 */ /* 0x003fde0007ffe0ff */
[----:B01----:R-:W-:-:S15]  /*7ce0*/  MOV R6, R6 ;  /* 0x0000000600067202 */ /* 0x003fde0000000f00 */
[----:B01----:R1:W0:-:S15]  /*7cf0*/  LD R6, [R6] ;  /* 0x0000000006067980 */ /* 0x00321e0000100800 */
[----:B01----:R-:W-:-:S15]  /*7d00*/  FMUL.FTZ R6, R8, R6 ;  /* 0x0000000608067220 */ /* 0x003fde0000410000 */
[----:B01----:R-:W-:-:S15]  /*7d10*/  FADD.FTZ R4, R4, R6 ;  /* 0x0000000604047221 */ /* 0x003fde0000010000 */
[----:B01----:R-:W-:-:S15]  /*7d20*/  IADD3 R6, R36, 0x3e8, RZ ;  /* 0x000003e824067810 */ /* 0x003fde0007ffe0ff */
[----:B01----:R-:W-:-:S15]  /*7d30*/  MOV R6, R6 ;  /* 0x0000000600067202 */ /* 0x003fde0000000f00 */
[----:B01----:R1:W0:-:S15]  /*7d40*/  LD R6, [R6] ;  /* 0x0000000006067980 */ /* 0x00321e0000100800 */
[----:B01----:R-:W-:-:S15]  /*7d50*/  FMUL.FTZ R6, R9, R6 ;  /* 0x0000000609067220 */ /* 0x003fde0000410000 */
[----:B01----:R-:W-:-:S15]  /*7d60*/  FADD.FTZ R4, R4, R6 ;  /* 0x0000000604047221 */ /* 0x003fde0000010000 */
[----:B01----:R1:W0:-:S15]  /*7d70*/  MUFU.RCP R4, R4 ;  /* 0x0000000400047308 */ /* 0x00321e0000001000 */
[----:B01----:R-:W-:-:S15]  /*7d80*/  MOV R4, R4 ;  /* 0x0000000400047202 */ /* 0x003fde0000000f00 */
[----:B01----:R-:W-:-:S15]  /*7d90*/  FMUL.FTZ R4, R5, R4 ;  /* 0x0000000405047220 */ /* 0x003fde0000410000 */
[----:B01----:R-:W-:-:S15]  /*7da0*/  MOV R10, R4 ;  /* 0x00000004000a7202 */ /* 0x003fde0000000f00 */
[----:B01----:R-:W-:-:S15]  /*7db0*/  IADD3 R4, R23, 0xc, RZ ;  /* 0x0000000c17047810 */ /* 0x003fde0007ffe0ff */
[----:B01----:R-:W-:-:S15]  /*7dc0*/  MOV R4, R4 ;  /* 0x0000000400047202 */ /* 0x003fde0000000f00 */
[----:B01----:R1:W0:-:S15]  /*7dd0*/  LD R4, [R4] ;  /* 0x0000000004047980 */ /* 0x00321e0000100800 */
[----:B01----:R-:W-:-:S15]  /*7de0*/  FSETP.GT.FTZ.AND P1, PT, R10, R4, PT ;  /* 0x000000040a00720b */ /* 0x003fde0003f34000 */
        /* <DEDUP_REMOVED lines=8> */
.L_x_118:
[----:B01----:R-:W-:-:S15]  /*7e70*/  FSETP.LT.FTZ.AND P0, PT, R10, R0, PT ;  /* 0x000000000a00720b */ /* 0x003fde0003f11000 */
[----:B01----:R-:W-:-:S15]  /*7e80*/  PLOP3.LUT P0, PT, P0, PT, PT, 0x80, 0x0 ;  /* 0x000000000000781c */ /* 0x003fde000070f070 */
[----:B01----:R-:W-:-:S15]  /*7e90*/  PLOP3.LUT P0, PT, P0, PT, PT, 0x80, 0x0 ;  /* 0x000000000000781c */ /* 0x003fde000070f070 */
[----:B01----:R-:W-:-:S15]  /*7ea0*/  BRA `(.L_x_117) ;  /* 0x0000000000007947 */ /* 0x003fde0003800000 */
.L_x_117:
[----:B01----:R-:W-:-:S15]  /*7eb0*/  BSYNC B0 ;  /* 0x0000000000007941 */ /* 0x003fde0003800000 */
.L_x_116:
[----:B01----:R-:W-:-:S15]  /*7ec0*/  PLOP3.LUT P0, PT, P0, PT, PT, 0x80, 0x0 ;  /* 0x000000000000781c */ /* 0x003fde000070f070 */
[----:B01----:R-:W-:-:S15]  /*7ed0*/  PLOP3.LUT P0, PT, P0, PT, PT, 0x8, 0x0 ;  /* 0x000000000000781c */ /* 0x003fde000070e170 */
[----:B01----:R-:W-:-:S15]  /*7ee0*/  MOV R0, R0 ;  /* 0x0000000000007202 */ /* 0x003fde0000000f00 */
[----:B01----:R-:W-:-:S15]  /*7ef0*/  PLOP3.LUT P0, PT, P0, PT, PT, 0x80, 0x0 ;  /* 0x000000000000781c */ /* 0x003fde000070f070 */
[----:B01----:R-:W-:-:S15]  /*7f00*/  MOV R4, R0 ;  /* 0x0000000000047202 */ /* 0x003fde0000000f00 */
.L_x_205:
[----:B01----:R-:W-:-:S15]  /*7f10*/  BSSY B9, `(.L_x_119) ;  /* 0x00000be000097945 */ /* 0x003fde0003800000 */
[----:B01----:R-:W-:-:S15]  /*7f20*/  @P0 BRA `(.L_x_120) ;  /* 0x00000bc000000947 */ /* 0x003fde0003800000 */
[----:B01----:R-:W-:-:S15]  /*7f30*/  BRA `(.L_x_121) ;  /* 0x0000000000007947 */ /* 0x003fde0003800000 */
.L_x_121:
[----:B01----:R-:W-:-:S15]  /*7f40*/  IADD3 R4, R36, 0x3fc, RZ ;  /* 0x000003fc24047810 */ /* 0x003fde0007ffe0ff */
[----:B01----:R-:W-:-:S15]  /*7f50*/  MOV R4, R4 ;  /* 0x0000000400047202 */ /* 0x003fde0000000f00 */
[----:B01----:R1:W0:-:S15]  /*7f60*/  LD R4, [R4] ;  /* 0x0000000004047980 */ /* 0x00321e0000100800 */
        /* <DEDUP_REMOVED lines=31> */
[----:B01----:R-:W-:-:S15]  /*8160*/  FMUL.FTZ R4, R10, R4 ;  /* 0x000000040a047220 */ /* 0x003fde0000410000 */
[----:B01----:R-:W-:-:S15]  /*8170*/  FADD.FTZ R4, R5, R4 ;  /* 0x0000000405047221 */ /* 0x003fde0000010000 */
[----:B01----:R-:W-:-:S15]  /*8180*/  MOV R11, R4 ;  /* 0x00000004000b7202 */ /* 0x003fde0000000f00 */
[----:B01----:R-:W-:-:S15]  /*8190*/  FSETP.GE.FTZ.AND P0, PT, R11, RZ, PT ;  /* 0x000000ff0b00720b */ /* 0x003fde0003f16000 */
[----:B01----:R-:W-:-:S15]  /*81a0*/  PLOP3.LUT P0, PT, P0, PT, PT, 0x8, 0x0 ;  /* 0x000000000000781c */ /* 0x003fde000070e170 */
[----:B01----:R-:W-:-:S15]  /*81b0*/  MOV R0, R0 ;  /* 0x0000000000007202 */ /* 0x003fde0000000f00 */
[----:B01----:R-:W-:-:S15]  /*81c0*/  PLOP3.LUT P0, PT, P0, PT, PT, 0x80, 0x0 ;  /* 0x000000000000781c */ /* 0x003fde000070f070 */
[----:B01----:R-:W-:-:S15]  /*81d0*/  MOV R4, R0 ;  /* 0x0000000000047202 */ /* 0x003fde0000000f00 */
.L_x_206:
[----:B01----:R-:W-:-:S15]  /*81e0*/  BSSY B10, `(.L_x_122) ;  /* 0x000008b0000a7945 */ /* 0x003fde0003800000 */
[----:B01----:R-:W-:-:S15]  /*81f0*/  @P0 BRA `(.L_x_123) ;  /* 0x0000089000000947 */ /* 0x003fde0003800000 */
[----:B01----:R-:W-:-:S15]  /*8200*/  BRA `(.L_x_124) ;  /* 0x0000000000007947 */ /* 0x003fde0003800000 */
.L_x_124:
        /* <DEDUP_REMOVED lines=59> */
.L_x_127:
[----:B01----:R-:W-:-:S15]  /*85c0*/  FADD.FTZ R4, R11, R4 ;  /* 0x000000040b047221 */ /* 0x003fde0000010000 */
[----:B01----:R-:W-:-:S15]  /*85d0*/  FSETP.LE.FTZ.AND P0, PT, R4, 1, PT ;  /* 0x3f8000000400780b */ /* 0x003fde0003f13000 */
[----:B01----:R-:W-:-:S15]  /*85e0*/  PLOP3.LUT P0, PT, P0, PT, PT, 0x80, 0x0 ;  /* 0x000000000000781c */ /* 0x003fde000070f070 */
[----:B01----:R-:W-:-:S15]  /*85f0*/  PLOP3.LUT P0, PT, P0, PT, PT, 0x80, 0x0 ;  /* 0x000000000000781c */ /* 0x003fde000070f070 */
[----:B01----:R-:W-:-:S15]  /*8600*/  BRA `(.L_x_126) ;  /* 0x0000000000007947 */ /* 0x003fde0003800000 */
.L_x_126:
[----:B01----:R-:W-:-:S15]  /*8610*/  BSYNC B0 ;  /* 0x0000000000007941 */ /* 0x003fde0003800000 */
.L_x_125:
[----:B01----:R-:W-:-:S15]  /*8620*/  PLOP3.LUT P0, PT, P0, PT, PT, 0x80, 0x0 ;  /* 0x000000000000781c */ /* 0x003fde000070f070 */
[----:B01----:R-:W-:-:S15]  /*8630*/  PLOP3.LUT P0, PT, P0, PT, PT, 0x8, 0x0 ;  /* 0x000000000000781c */ /* 0x003fde000070e170 */
[----:B01----:R-:W-:-:S15]  /*8640*/  MOV R0, R0 ;  /* 0x0000000000007202 */ /* 0x003fde0000000f00 */
[----:B01----:R-:W-:-:S15]  /*8650*/  PLOP3.LUT P0, PT, P0, PT, PT, 0x80, 0x0 ;  /* 0x000000000000781c */ /* 0x003fde000070f070 */
[----:B01----:R-:W-:-:S15]  /*8660*/  MOV R0, R0 ;  /* 0x0000000000007202 */ /* 0x003fde0000000f00 */
.L_x_207:
[----:B01----:R-:W-:-:S15]  /*8670*/  BSSY B11, `(.L_x_128) ;  /* 0x000003c0000b7945 */ /* 0x003fde0003800000 */
[----:B01----:R-:W-:-:S15]  /*8680*/  @P0 BRA `(.L_x_129) ;  /* 0x000003a000000947 */ /* 0x003fde0003800000 */
[----:B01----:R-:W-:-:S15]  /*8690*/  BRA `(.L_x_130) ;  /* 0x0000000000007947 */ /* 0x003fde0003800000 */
.L_x_130:
[----:B01----:R-:W-:-:S15]  /*86a0*/  MOV R44, R10 ;  /* 0x0000000a002c7202 */ /* 0x003fde0000000f00 */
[----:B01----:R-:W-:-:S15]  /*86b0*/  MOV R44, R44 ;  /* 0x0000002c002c7202 */ /* 0x003fde0000000f00 */
.L_x_208:
[----:B01----:R-:W-:-:S15]  /*86c0*/  IADD3 R0, R36, 0x350, RZ ;  /* 0x0000035024007810 */ /* 0x003fde0007ffe0ff */
[----:B01----:R-:W-:-:S15]  /*86d0*/  MOV R0, R0 ;  /* 0x0000000000007202 */ /* 0x003fde0000000f00 */
[----:B01----:R1:W0:-:S15]  /*86e0*/  LD R0, [R0] ;  /* 0x0000000000007980 */ /* 0x00321e0000100800 */
[----:B01----:R-:W-:-:S15]  /*86f0*/  IMAD.SHL R0, R0, 0x2, RZ ;  /* 0x0000000200007824 */ /* 0x003fde00078e02ff */
[----:B01----:R-:W-:-:S15]  /*8700*/  SHF.L.U32 R0, R0, 0x3, RZ ;  /* 0x0000000300007819 */ /* 0x003fde00000006ff */
[----:B01----:R-:W-:-:S15]  /*8710*/  IADD3 R0, R29, R0, RZ ;  /* 0x000000001d007210 */ /* 0x003fde0007ffe0ff */
[----:B01----:R-:W-:-:S15]  /*8720*/  SHF.L.U32 R3, R2, 0x2, RZ ;  /* 0x0000000202037819 */ /* 0x003fde00000006ff */
[----:B01----:R-:W-:-:S15]  /*8730*/  IADD3 R3, R27, R3, RZ ;  /* 0x000000031b037210 */ /* 0x003fde0007ffe0ff */
[----:B01----:R-:W-:-:S15]  /*8740*/  MOV R3, R3 ;  /* 0x0000000300037202 */ /* 0x003fde0000000f00 */
[----:B01----:R1:W0:-:S15]  /*8750*/  LD R4, [R3] ;  /* 0x0000000003047980 */ /* 0x00321e0000100800 */
        /* <DEDUP_REMOVED lines=8> */
[----:B01----:R-:W-:-:S15]  /*87e0*/  CALL.ABS.NOINC `(_ZN52_INTERNAL_e22a190c_23_kepler_dynamic_fetch_cu_t_rays9make_int2Eii) ;  /* 0x0000000000007943 */ /* 0x003fde0003c00000 */
.L_x_32:
        /* <DEDUP_REMOVED lines=9> */
[----:B01----:R-:W-:-:S15]  /*8880*/  LOP3.LUT R0, R37, 0xff, RZ, 0xc0, !PT ;  /* 0x000000ff25007812 */ /* 0x003fde00078ec0ff */
[----:B01----:R-:W-:-:S15]  /*8890*/  PRMT R3, RZ, 0x9910, RZ ;  /* 0x00009910ff037816 */ /* 0x003fde00000000ff */
[----:B01----:R-:W-:-:S15]  /*88a0*/  MOV R3, R3 ;  /* 0x0000000300037202 */ /* 0x003fde0000000f00 */
[----:B01----:R-:W-:-:S15]  /*88b0*/  PRMT R0, R0, 0x9910, RZ ;  /* 0x0000991000007816 */ /* 0x003fde00000000ff */
[----:B01----:R-:W-:-:S15]  /*88c0*/  MOV R0, R0 ;  /* 0x0000000000007202 */ /* 0x003fde0000000f00 */
[----:B01----:R-:W-:-:S15]  /*88d0*/  ISETP.NE.AND P0, PT, R0, R3, PT ;  /* 0x000000030000720c */ /* 0x003fde0003f05270 */
[----:B01----:R-:W-:-:S15]  /*88e0*/  PLOP3.LUT P0, PT, P0, PT, PT, 0x8, 0x0 ;  /* 0x000000000000781c */ /* 0x003fde000070e170 */
[----:B01----:R-:W-:-:S15]  /*88f0*/  @!P0 BREAK B11 ;  /* 0x00000000000b8942 */ /* 0x003fde0003800000 */
[----:B01----:R-:W-:-:S15]  /*8900*/  @!P0 BREAK B10 ;  /* 0x00000000000a8942 */ /* 0x003fde0003800000 */
[----:B01----:R-:W-:-:S15]  /*8910*/  @!P0 BREAK B9 ;  /* 0x0000000000098942 */ /* 0x003fde0003800000 */
[----:B01----:R-:W-:-:S15]  /*8920*/  @P0 BRA `(.L_x_131) ;  /* 0x000000d000000947 */ /* 0x003fde0003800000 */
[----:B01----:R-:W-:-:S15]  /*8930*/  BRA `(.L_x_132) ;  /* 0x0000000000007947 */ /* 0x003fde0003800000 */
.L_x_132:
[----:B01----:R-:W-:-:S15]  /*8940*/  MOV R0, 0x76543210 ;  /* 0x7654321000007802 */ /* 0x003fde0000000f00 */
[----:B01----:R-:W-:-:S15]  /*8950*/  MOV R0, R0 ;  /* 0x0000000000007202 */ /* 0x003fde0000000f00 */
[----:B01----:R-:W-:-:S15]  /*8960*/  IADD3 R2, R36, 0x354, RZ ;  /* 0x0000035424027810 */ /* 0x003fde0007ffe0ff */
[----:B01----:R-:W-:-:S15]  /*8970*/  MOV R2, R2 ;  /* 0x0000000200027202 */ /* 0x003fde0000000f00 */
[----:B01----:R1:W-:-:S15]  /*8980*/  ST [R2], R0 ;  /* 0x0000000002007385 */ /* 0x0033de0000100800 */
[----:B01----:R-:W-:-:S15]  /*8990*/  MOV R0, R18 ;  /* 0x0000001200007202 */ /* 0x003fde0000000f00 */
[----:B01----:R-:W-:-:S15]  /*89a0*/  MOV R0, R0 ;  /* 0x0000000000007202 */ /* 0x003fde0000000f00 */
.L_x_188:
[----:B01----:R-:W-:-:S15]  /*89b0*/  MOV R0, R0 ;  /* 0x0000000000007202 */ /* 0x003fde0000000f00 */
[----:B01----:R-:W-:-:S15]  /*89c0*/  MOV R2, R0 ;  /* 0x0000000000027202 */ /* 0x003fde0000000f00 */
.L_x_189:
[----:B01----:R-:W-:-:S15]  /*89d0*/  MOV R44, R44 ;  /* 0x0000002c002c7202 */ /* 0x003fde0000000f00 */
[----:B01----:R-:W-:-:S15]  /*89e0*/  MOV R44, R44 ;  /* 0x0000002c002c7202 */ /* 0x003fde0000000f00 */
.L_x_209:
[----:B01----:R-:W-:-:S15]  /*89f0*/  BRA `(.L_x_133) ;  /* 0x0000023000007947 */ /* 0x003fde0003800000 */
.L_x_131:
[----:B01----:R-:W-:-:S15]  /*8a00*/  MOV R0, R44 ;  /* 0x0000002c00007202 */ /* 0x003fde0000000f00 */
[----:B01----:R-:W-:-:S15]  /*8a10*/  MOV R0, R0 ;  /* 0x0000000000007202 */ /* 0x003fde0000000f00 */
.L_x_210:
[----:B01----:R-:W-:-:S15]  /*8a20*/  BRA `(.L_x_129) ;  /* 0x0000000000007947 */ /* 0x003fde0003800000 */
.L_x_129:
[----:B01----:R-:W-:-:S15]  /*8a30*/  BSYNC B11 ;  /* 0x00000000000b7941 */ /* 0x003fde0003800000 */
.L_x_128:
[----:B01----:R-:W-:-:S15]  /*8a40*/  MOV R0, R0 ;  /* 0x0000000000007202 */ /* 0x003fde0000000f00 */
[----:B01----:R-:W-:-:S15]  /*8a50*/  MOV R0, R0 ;  /* 0x0000000000007202 */ /* 0x003fde0000000f00 */
.L_x_211:
[----:B01----:R-:W-:-:S15]  /*8a60*/  MOV R0, R0 ;  /* 0x0000000000007202 */ /* 0x003fde0000000f00 */
[----:B01----:R-:W-:-:S15]  /*8a70*/  MOV R4, R0 ;  /* 0x0000000000047202 */ /* 0x003fde0000000f00 */
.L_x_212:
[----:B01----:R-:W-:-:S15]  /*8a80*/  BRA `(.L_x_123) ;  /* 0x0000000000007947 */ /* 0x003fde0003800000 */
.L_x_123:
[----:B01----:R-:W-:-:S15]  /*8a90*/  BSYNC B10 ;  /* 0x00000000000a7941 */ /* 0x003fde0003800000 */
.L_x_122:
[----:B01----:R-:W-:-:S15]  /*8aa0*/  MOV R4, R4 ;  /* 0x0000000400047202 */ /* 0x003fde0000000f00 */
[----:B01----:R-:W-:-:S15]  /*8ab0*/  MOV R4, R4 ;  /* 0x0000000400047202 */ /* 0x003fde0000000f00 */
.L_x_213:
[----:B01----:R-:W-:-:S15]  /*8ac0*/  MOV R4, R4 ;  /* 0x0000000400047202 */ /* 0x003fde0000000f00 */
[----:B01----:R-:W-:-:S15]  /*8ad0*/  MOV R4, R4 ;  /* 0x0000000400047202 */ /* 0x003fde0000000f00 */
.L_x_214:
[----:B01----:R-:W-:-:S15]  /*8ae0*/  BRA `(.L_x_120) ;  /* 0x0000000000007947 */ /* 0x003fde0003800000 */
.L_x_120:
[----:B01----:R-:W-:-:S15]  /*8af0*/  BSYNC B9 ;  /* 0x0000000000097941 */ /* 0x003fde0003800000 */
.L_x_119:
[----:B01----:R-:W-:-:S15]  /*8b00*/  MOV R4, R4 ;  /* 0x0000000400047202 */ /* 0x003fde0000000f00 */
[----:B01----:R-:W-:-:S15]  /*8b10*/  MOV R4, R4 ;  /* 0x0000000400047202 */ /* 0x003fde0000000f00 */
.L_x_215:
[----:B01----:R-:W-:-:S15]  /*8b20*/  BRA `(.L_x_134) ;  /* 0x0000000000007947 */ /* 0x003fde0003800000 */
.L_x_134:
[----:B01----:R-:W-:-:S15]  /*8b30*/  IADD3 R2, R2, 0x1, RZ ;  /* 0x0000000102027810 */ /* 0x003fde0007ffe0ff */
[----:B01----:R-:W-:-:S15]  /*8b40*/  MOV R2, R2 ;  /* 0x0000000200027202 */ /* 0x003fde0000000f00 */
.L_x_190:
[----:B01----:R-:W-:-:S15]  /*8b50*/  IADD3 R16, R16, -0x1, RZ ;  /* 0xffffffff10107810 */ /* 0x003fde0007ffe0ff */
[----:B01----:R-:W-:-:S15]  /*8b60*/  MOV R16, R16 ;  /* 0x0000001000107202 */ /* 0x003fde0000000f00 */
.L_x_225:
[----:B01----:R-:W-:-:S15]  /*8b70*/  MOV R2, R2 ;  /* 0x0000000200027202 */ /* 0x003fde0000000f00 */
[----:B01----:R-:W-:-:S15]  /*8b80*/  MOV R62, R2 ;  /* 0x00000002003e7202 */ /* 0x003fde0000000f00 */
.L_x_191:
[----:B01----:R-:W-:-:S15]  /*8b90*/  MOV R4, R4 ;  /* 0x0000000400047202 */ /* 0x003fde0000000f00 */
[----:B01----:R-:W-:-:S15]  /*8ba0*/  MOV R2, R4 ;  /* 0x0000000400027202 */ /* 0x003fde0000000f00 */
.L_x_216:
[----:B01----:R-:W-:-:S15]  /*8bb0*/  MOV R16, R16 ;  /* 0x0000001000107202 */ /* 0x003fde0000000f00 */
[----:B01----:R-:W-:-:S15]  /*8bc0*/  MOV R0, R16 ;  /* 0x0000001000007202 */ /* 0x003fde0000000f00 */
.L_x_226:
[----:B01----:R-:W-:-:S15]  /*8bd0*/  BRA `(.L_x_110) ;  /* 0xffffeb7000007947 */ /* 0x003fde000383ffff */
.L_x_114:
[----:B01----:R-:W-:-:S15]  /*8be0*/  MOV R2, R2 ;  /* 0x0000000200027202 */ /* 0x003fde0000000f00 */
[----:B01----:R-:W-:-:S15]  /*8bf0*/  MOV R2, R2 ;  /* 0x0000000200027202 */ /* 0x003fde0000000f00 */
.L_x_192:
[----:B01----:R-:W-:-:S15]  /*8c00*/  MOV R0, R0 ;  /* 0x0000000000007202 */ /* 0x003fde0000000f00 */
[----:B01----:R-:W-:-:S15]  /*8c10*/  MOV R44, R0 ;  /* 0x00000000002c7202 */ /* 0x003fde0000000f00 */
.L_x_217:
[----:B01----:R-:W-:-:S15]  /*8c20*/  BRA `(.L_x_133) ;  /* 0x0000000000007947 */ /* 0x003fde0003800000 */
.L_x_133:
[----:B01----:R-:W-:-:S15]  /*8c30*/  BSYNC B8 ;  /* 0x0000000000087941 */ /* 0x003fde0003800000 */
.L_x_109:
[----:B01----:R-:W-:-:S15]  /*8c40*/  MOV R44, R44 ;  /* 0x0000002c002c7202 */ /* 0x003fde0000000f00 */
[----:B01----:R-:W-:-:S15]  /*8c50*/  MOV R2, R2 ;  /* 0x0000000200027202 */ /* 0x003fde0000000f00 */
[----:B01----:R-:W-:-:S15]  /*8c60*/  MOV R44, R44 ;  /* 0x0000002c002c7202 */ /* 0x003fde0000000f00 */
[----:B01----:R-:W-:-:S15]  /*8c70*/  MOV R2, R2 ;  /* 0x0000000200027202 */ /* 0x003fde0000000f00 */
.L_x_193:
[----:B01----:R-:W-:-:S15]  /*8c80*/  BRA `(.L_x_135) ;  /* 0x0000000000007947 */ /* 0x003fde0003800000 */
.L_x_135:
[----:B01----:R-:W-:-:S15]  /*8c90*/  IADD3 R0, R36, 0x354, RZ ;  /* 0x0000035424007810 */ /* 0x003fde0007ffe0ff */
[----:B01----:R-:W-:-:S15]  /*8ca0*/  MOV R0, R0 ;  /* 0x0000000000007202 */ /* 0x003fde0000000f00 */
[----:B01----:R1:W0:-:S15]  /*8cb0*/  LD R0, [R0] ;  /* 0x0000000000007980 */ /* 0x00321e0000100800 */
[----:B01----:R-:W-:-:S15]  /*8cc0*/  ISETP.NE.AND P1, PT, R0, 0x76543210, PT ;  /* 0x765432100000780c */ /* 0x003fde0003f25270 */
[----:B01----:R-:W-:-:S15]  /*8cd0*/  PLOP3.LUT P0, PT, PT, PT, PT, 0x80, 0x0 ;  /* 0x000000000000781c */ /* 0x003fde0003f0f070 */
[----:B01----:R-:W-:-:S15]  /*8ce0*/  PLOP3.LUT P0, PT, P0, PT, PT, 0x80, 0x0 ;  /* 0x000000000000781c */ /* 0x003fde000070f070 */
[----:B01----:R-:W-:-:S15]  /*8cf0*/  PLOP3.LUT P0, PT, P0, PT, PT, 0x80, 0x0 ;  /* 0x000000000000781c */ /* 0x003fde000070f070 */
[----:B01----:R-:W0:-:S15]  /*8d00*/  BMOV.32.CLEAR RZ, B0 ;  /* 0x0000000000ff7355 */ /* 0x003e1e0000100000 */
[----:B01----:R-:W-:-:S15]  /*8d10*/  BSSY B0, `(.L_x_136) ;  /* 0x0000007000007945 */ /* 0x003fde0003800000 */
[----:B01----:R-:W-:-:S15]  /*8d20*/  @P1 BRA `(.L_x_137) ;  /* 0x0000005000001947 */ /* 0x003fde0003800000 */
[----:B01----:R-:W-:-:S15]  /*8d30*/  BRA `(.L_x_138) ;  /* 0x0000000000007947 */ /* 0x003fde0003800000 */
.L_x_138:
[----:B01----:R-:W-:-:S15]  /*8d40*/  ISETP.LT.AND P0, PT, R2, R18, PT ;  /* 0x000000120200720c */ /* 0x003fde0003f01270 */
[----:B01----:R-:W-:-:S15]  /*8d50*/  PLOP3.LUT P0, PT, P0, PT, PT, 0x80, 0x0 ;  /* 0x000000000000781c */ /* 0x003fde000070f070 */
[----:B01----:R-:W-:-:S15]  /*8d60*/  PLOP3.LUT P0, PT, P0, PT, PT, 0x80, 0x0 ;  /* 0x000000000000781c */ /* 0x003fde000070f070 */
[----:B01----:R-:W-:-:S15]  /*8d70*/  BRA `(.L_x_137) ;  /* 0x0000000000007947 */ /* 0x003fde0003800000 */
.L_x_137:
[----:B01----:R-:W-:-:S15]  /*8d80*/  BSYNC B0 ;  /* 0x0000000000007941 */ /* 0x003fde0003800000 */
.L_x_136:
[----:B01----:R-:W-:-:S15]  /*8d90*/  PLOP3.LUT P0, PT, P0, PT, PT, 0x80, 0x0 ;  /* 0x000000000000781c */ /* 0x003fde000070f070 */
[----:B01----:R-:W-:-:S15]  /*8da0*/  MOV R16, R17 ;  /* 0x0000001100107202 */ /* 0x003fde0000000f00 */
[----:B01----:R-:W-:-:S15]  /*8db0*/  PLOP3.LUT P0, PT, P0, PT, PT, 0x80, 0x0 ;  /* 0x000000000000781c */ /* 0x003fde000070f070 */
[----:B01----:R-:W-:-:S15]  /*8dc0*/  MOV R16, R16 ;  /* 0x0000001000107202 */ /* 0x003fde0000000f00 */
.L_x_179:
[----:B01----:R-:W-:-:S15]  /*8dd0*/  MOV R2, R2 ;  /* 0x0000000200027202 */ /* 0x003fde0000000f00 */
[----:B01----:R-:W-:-:S15]  /*8de0*/  MOV R17, R2 ;  /* 0x0000000200117202 */ /* 0x003fde0000000f00 */
.L_x_194:
[----:B01----:R-:W-:-:S15]  /*8df0*/  MOV R2, R18 ;  /* 0x0000001200027202 */ /* 0x003fde0000000f00 */
[----:B01----:R-:W-:-:S15]  /*8e00*/  MOV R2, R2 ;  /* 0x0000000200027202 */ /* 0x003fde0000000f00 */
.L_x_200:
[----:B01----:R-:W-:-:S15]  /*8e10*/  MOV R44, R44 ;  /* 0x0000002c002c7202 */ /* 0x003fde0000000f00 */
[----:B01----:R-:W-:-:S15]  /*8e20*/  MOV R0, R44 ;  /* 0x0000002c00007202 */ /* 0x003fde0000000f00 */
.L_x_218:
[----:B01----:R-:W-:-:S15]  /*8e30*/  @P0 BRA `(.L_x_72) ;  /* 0xffff8cb000000947 */ /* 0x003fde000383ffff */
[----:B01----:R1:W-:-:S15]  /*8e40*/  BMOV.32 B0, R38 ;  /* 0x0000002600007356 */ /* 0x0033de0000000000 */
[----:B01----:R-:W-:-:S15]  /*8e50*/  BSYNC B0 ;  /* 0x0000000000007941 */ /* 0x003fde0003800000 */
.L_x_71:
[----:B01----:R-:W-:-:S15]  /*8e60*/  BRA `(.L_x_139) ;  /* 0x0000000000007947 */ /* 0x003fde0003800000 */
.L_x_139:
[----:B01----:R-:W-:-:S15]  /*8e70*/  BRA `(.L_x_140) ;  /* 0x0000000000007947 */ /* 0x003fde0003800000 */
.L_x_140:
[----:B01----:R-:W-:-:S15]  /*8e80*/  ISETP.NE.AND P0, PT, R23, RZ, PT ;  /* 0x000000ff1700720c */ /* 0x003fde0003f05270 */
[----:B01----:R-:W-:-:S15]  /*8e90*/  @P0 BRA `(.L_x_46) ;  /* 0xffff792000000947 */ /* 0x003fde000383ffff */
[----:B01----:R-:W-:-:S15]  /*8ea0*/  BSYNC B6 ;  /* 0x0000000000067941 */ /* 0x003fde0003800000 */
.L_x_45:
[----:B01----:R-:W-:-:S15]  /*8eb0*/  BRA `(.L_x_141) ;  /* 0x0000000000007947 */ /* 0x003fde0003800000 */
.L_x_141:
[----:B01----:R-:W-:-:S15]  /*8ec0*/  BRA `(.L_x_55) ;  /* 0x0000000000007947 */ /* 0x003fde0003800000 */
.L_x_55:
[----:B01----:R-:W-:-:S15]  /*8ed0*/  BSYNC B7 ;  /* 0x0000000000077941 */ /* 0x003fde0003800000 */
.L_x_44:
[----:B------:R-:W-:Y:S06]  /*8ee0*/  MEMBAR.SC.VC ;  /* 0x0000000000007992 */ /* 0x000fec0000005000 */
[----:B01----:R-:W-:-:S00]  /*8ef0*/  ERRBAR ;  /* 0x00000000000079ab */ /* 0x003fc00000000000 */
[----:B01----:R-:W-:-:S15]  /*8f00*/  EXIT ;  /* 0x000000000000794d */ /* 0x003fde0003800000 */
.L_x_236:
[----:B01----:R-:W-:-:S15]  /*8f10*/  NOP ;  /* 0x0000000000007918 */ /* 0x003fde0000000000 */
.L_x_142:
        /* <DEDUP_REMOVED lines=14> */
.L_x_180:


//--------------------- .text.copysignf           --------------------------
	.section	.text.copysignf,"ax",@progbits
	.sectioninfo	@"SHI_REGISTERS=24"
	.align	128
.text.copysignf:
        .type           copysignf,@function
        .size           copysignf,(.L_x_245 - copysignf)
copysignf:
[----:B01----:R-:W-:-:S15]  /*0000*/  MOV R5, R5 ;  /* 0x0000000500057202 */ /* 0x003fde0000000f00 */
[----:B01----:R-:W-:-:S15]  /*0010*/  MOV R4, R4 ;  /* 0x0000000400047202 */ /* 0x003fde0000000f00 */
[----:B01----:R-:W-:-:S15]  /*0020*/  MOV R4, R4 ;  /* 0x0000000400047202 */ /* 0x003fde0000000f00 */
[----:B01----:R-:W-:-:S15]  /*0030*/  MOV R5, R5 ;  /* 0x0000000500057202 */ /* 0x003fde0000000f00 */
[----:B01----:R-:W-:-:S15]  /*0040*/  MOV R5, R5 ;  /* 0x0000000500057202 */ /* 0x003fde0000000f00 */
[----:B01----:R-:W-:-:S15]  /*0050*/  LOP3.LUT R5, R5, 0x80000000, RZ, 0xc0, !PT ;  /* 0x8000000005057812 */ /* 0x003fde00078ec0ff */
[----:B01----:R-:W-:-:S15]  /*0060*/  MOV R4, R4 ;  /* 0x0000000400047202 */ /* 0x003fde0000000f00 */
[----:B01----:R-:W-:-:S15]  /*0070*/  LOP3.LUT R4, R4, 0x7fffffff, RZ, 0xc0, !PT ;  /* 0x7fffffff04047812 */ /* 0x003fde00078ec0ff */
[----:B01----:R-:W-:-:S15]  /*0080*/  LOP3.LUT R4, R5, R4, RZ, 0xfc, !PT ;  /* 0x0000000405047212 */ /* 0x003fde00078efcff */
[----:B01----:R-:W-:-:S15]  /*0090*/  MOV R4, R4 ;  /* 0x0000000400047202 */ /* 0x003fde0000000f00 */
[----:B01----:R-:W-:-:S15]  /*00a0*/  MOV R4, R4 ;  /* 0x0000000400047202 */ /* 0x003fde0000000f00 */
[----:B01----:R-:W-:-:S15]  /*00b0*/  BRA `(.L_x_143) ;  /* 0x0000000000007947 */ /* 0x003fde0003800000 */
.L_x_143:
[----:B01----:R-:W-:-:S15]  /*00c0*/  MOV R4, R4 ;  /* 0x0000000400047202 */ /* 0x003fde0000000f00 */
[----:B01----:R-:W-:-:S15]  /*00d0*/  RET.ABS.NODEC R20 0x0 ;  /* 0x0000000014007950 */ /* 0x003fde0003e00000 */
.L_x_144:
        /* <DEDUP_REMOVED lines=10> */
.L_x_245:


//--------------------- .text.fabsf               --------------------------
	.section	.text.fabsf,"ax",@progbits
	.sectioninfo	@"SHI_REGISTERS=24"
	.align	128
.text.fabsf:
        .type           fabsf,@function
        .size           fabsf,(.L_x_246 - fabsf)
fabsf:
[----:B01----:R-:W-:-:S15]  /*0000*/  MOV R4, R4 ;  /* 0x0000000400047202 */ /* 0x003fde0000000f00 */
[----:B01----:R-:W-:-:S15]  /*0010*/  MOV R4, R4 ;  /* 0x0000000400047202 */ /* 0x003fde0000000f00 */
[----:B01----:R-:W-:-:S15]  /*0020*/  FADD.FTZ R4, -RZ, |R4| ;  /* 0x40000004ff047221 */ /* 0x003fde0000010100 */
[----:B01----:R-:W-:-:S15]  /*0030*/  MOV R4, R4 ;  /* 0x0000000400047202 */ /* 0x003fde0000000f00 */
[----:B01----:R-:W-:-:S15]  /*0040*/  BRA `(.L_x_145) ;  /* 0x0000000000007947 */ /* 0x003fde0003800000 */
.L_x_145:
[----:B01----:R-:W-:-:S15]  /*0050*/  MOV R4, R4 ;  /* 0x0000000400047202 */ /* 0x003fde0000000f00 */
[----:B01----:R-:W-:-:S15]  /*0060*/  RET.ABS.NODEC R20 0x0 ;  /* 0x0000000014007950 */ /* 0x003fde0003e00000 */
.L_x_146:
        /* <DEDUP_REMOVED lines=9> */
.L_x_246:


//--------------------- .text.fminf               --------------------------
	.section	.text.fminf,"ax",@progbits
	.sectioninfo	@"SHI_REGISTERS=24"
	.align	128
.text.fminf:
        .type           fminf,@function
        .size           fminf,(.L_x_243 - fminf)
fminf:
[----:B01----:R-:W-:-:S15]  /*0000*/  MOV R5, R5 ;  /* 0x0000000500057202 */ /* 0x003fde0000000f00 */
[----:B01----:R-:W-:-:S15]  /*0010*/  MOV R4, R4 ;  /* 0x0000000400047202 */ /* 0x003fde0000000f00 */
[----:B01----:R-:W-:-:S15]  /*0020*/  MOV R4, R4 ;  /* 0x0000000400047202 */ /* 0x003fde0000000f00 */
[----:B01----:R-:W-:-:S15]  /*0030*/  MOV R5, R5 ;  /* 0x0000000500057202 */ /* 0x003fde0000000f00 */
[----:B01----:R-:W-:-:S15]  /*0040*/  FMNMX.FTZ R4, R4, R5, PT ;  /* 0x0000000504047209 */ /* 0x003fde0003810000 */
[----:B01----:R-:W-:-:S15]  /*0050*/  MOV R4, R4 ;  /* 0x0000000400047202 */ /* 0x003fde0000000f00 */
[----:B01----:R-:W-:-:S15]  /*0060*/  BRA `(.L_x_147) ;  /* 0x0000000000007947 */ /* 0x003fde0003800000 */
.L_x_147:
[----:B01----:R-:W-:-:S15]  /*0070*/  MOV R4, R4 ;  /* 0x0000000400047202 */ /* 0x003fde0000000f00 */
[----:B01----:R-:W-:-:S15]  /*0080*/  RET.ABS.NODEC R20 0x0 ;  /* 0x0000000014007950 */ /* 0x003fde0003e00000 */
.L_x_148:
        /* <DEDUP_REMOVED lines=15> */
.L_x_243:


//--------------------- .text.fmaxf               --------------------------
	.section	.text.fmaxf,"ax",@progbits
	.sectioninfo	@"SHI_REGISTERS=24"
	.align	128
.text.fmaxf:
        .type           fmaxf,@function
        .size           fmaxf,(.L_x_244 - fmaxf)
fmaxf:
[----:B01----:R-:W-:-:S15]  /*0000*/  MOV R5, R5 ;  /* 0x0000000500057202 */ /* 0x003fde0000000f00 */
[----:B01----:R-:W-:-:S15]  /*0010*/  MOV R4, R4 ;  /* 0x0000000400047202 */ /* 0x003fde0000000f00 */
[----:B01----:R-:W-:-:S15]  /*0020*/  MOV R4, R4 ;  /* 0x0000000400047202 */ /* 0x003fde0000000f00 */
[----:B01----:R-:W-:-:S15]  /*0030*/  MOV R5, R5 ;  /* 0x0000000500057202 */ /* 0x003fde0000000f00 */
[----:B01----:R-:W-:-:S15]  /*0040*/  FMNMX.FTZ R4, R4, R5, !PT ;  /* 0x0000000504047209 */ /* 0x003fde0007810000 */
[----:B01----:R-:W-:-:S15]  /*0050*/  MOV R4, R4 ;  /* 0x0000000400047202 */ /* 0x003fde0000000f00 */
[----:B01----:R-:W-:-:S15]  /*0060*/  BRA `(.L_x_149) ;  /* 0x0000000000007947 */ /* 0x003fde0003800000 */
.L_x_149:
[----:B01----:R-:W-:-:S15]  /*0070*/  MOV R4, R4 ;  /* 0x0000000400047202 */ /* 0x003fde0000000f00 */
[----:B01----:R-:W-:-:S15]  /*0080*/  RET.ABS.NODEC R20 0x0 ;  /* 0x0000000014007950 */ /* 0x003fde0003e00000 */
.L_x_150:
        /* <DEDUP_REMOVED lines=15> */
.L_x_244:


//--------------------- .text.exp2f               --------------------------
	.section	.text.exp2f,"ax",@progbits
	.sectioninfo	@"SHI_REGISTERS=24"
	.align	128
.text.exp2f:
        .type           exp2f,@function
        .size           exp2f,(.L_x_247 - exp2f)
exp2f:
[----:B01----:R-:W-:-:S15]  /*0000*/  MOV R4, R4 ;  /* 0x0000000400047202 */ /* 0x003fde0000000f00 */
[----:B01----:R-:W-:-:S15]  /*0010*/  MOV R4, R4 ;  /* 0x0000000400047202 */ /* 0x003fde0000000f00 */
[----:B01----:R1:W0:-:S15]  /*0020*/  MUFU.EX2 R4, R4 ;  /* 0x0000000400047308 */ /* 0x00321e0000000800 */
[----:B01----:R-:W-:-:S15]  /*0030*/  MOV R4, R4 ;  /* 0x0000000400047202 */ /* 0x003fde0000000f00 */
[----:B01----:R-:W-:-:S15]  /*0040*/  BRA `(.L_x_151) ;  /* 0x0000000000007947 */ /* 0x003fde0003800000 */
.L_x_151:
[----:B01----:R-:W-:-:S15]  /*0050*/  MOV R4, R4 ;  /* 0x0000000400047202 */ /* 0x003fde0000000f00 */
[----:B01----:R-:W-:-:S15]  /*0060*/  RET.ABS.NODEC R20 0x0 ;  /* 0x0000000014007950 */ /* 0x003fde0003e00000 */
.L_x_152:
        /* <DEDUP_REMOVED lines=9> */
.L_x_247:


//--------------------- .text.__iAtomicAdd        --------------------------
	.section	.text.__iAtomicAdd,"ax",@progbits
	.sectioninfo	@"SHI_REGISTERS=24"
	.align	128
.text.__iAtomicAdd:
        .type           __iAtomicAdd,@function
        .size           __iAtomicAdd,(.L_x_250 - __iAtomicAdd)
__iAtomicAdd:
[----:B01----:R-:W-:-:S15]  /*0000*/  MOV R5, R5 ;  /* 0x0000000500057202 */ /* 0x003fde0000000f00 */
[----:B01----:R-:W-:-:S15]  /*0010*/  MOV R4, R4 ;  /* 0x0000000400047202 */ /* 0x003fde0000000f00 */
[----:B01----:R-:W-:-:S15]  /*0020*/  YIELD ;  /* 0x0000000000007946 */ /* 0x003fde0003800000 */
[----:B01----:R-:W-:-:S15]  /*0030*/  MOV R4, R4 ;  /* 0x0000000400047202 */ /* 0x003fde0000000f00 */
[----:B01----:R-:W-:-:S15]  /*0040*/  MOV R5, R5 ;  /* 0x0000000500057202 */ /* 0x003fde0000000f00 */
[----:B01----:R-:W-:-:S15]  /*0050*/  MOV R4, R4 ;  /* 0x0000000400047202 */ /* 0x003fde0000000f00 */
[----:B01----:R1:W0:-:S15]  /*0060*/  ATOM.ADD.STRONG.GPU PT, R4, [R4], R5 ;  /* 0x000000050404738a */ /* 0x00321e00001ee000 */
[----:B01----:R-:W-:-:S15]  /*0070*/  MOV R4, R4 ;  /* 0x0000000400047202 */ /* 0x003fde0000000f00 */
[----:B01----:R-:W-:-:S15]  /*0080*/  BRA `(.L_x_153) ;  /* 0x0000000000007947 */ /* 0x003fde0003800000 */
.L_x_153:
[----:B01----:R-:W-:-:S15]  /*0090*/  MOV R4, R4 ;  /* 0x0000000400047202 */ /* 0x003fde0000000f00 */
[----:B01----:R-:W-:-:S15]  /*00a0*/  RET.ABS.NODEC R20 0x0 ;  /* 0x0000000014007950 */ /* 0x003fde0003e00000 */
.L_x_154:
        /* <DEDUP_REMOVED lines=13> */
.L_x_250:


//--------------------- .text._ZN52_INTERNAL_e22a190c_23_kepler_dynamic_fetch_cu_t_rays9make_int2Eii --------------------------
	.section	.text._ZN52_INTERNAL_e22a190c_23_kepler_dynamic_fetch_cu_t_rays9make_int2Eii,"ax",@progbits
	.sectioninfo	@"SHI_REGISTERS=24"
	.align	128
.text._ZN52_INTERNAL_e22a190c_23_kepler_dynamic_fetch_cu_t_rays9make_int2Eii:
        .type           _ZN52_INTERNAL_e22a190c_23_kepler_dynamic_fetch_cu_t_rays9make_int2Eii,@function
        .size           _ZN52_INTERNAL_e22a190c_23_kepler_dynamic_fetch_cu_t_rays9make_int2Eii,(.L_x_227 - _ZN52_INTERNAL_e22a190c_23_kepler_dynamic_fetch_cu_t_rays9make_int2Eii)
_ZN52_INTERNAL_e22a190c_23_kepler_dynamic_fetch_cu_t_rays9make_int2Eii:
[----:B01----:R-:W-:-:S15]  /*0000*/  IADD3 R1, R1, -0x8, RZ ;  /* 0xfffffff801017810 */ /* 0x003fde0007ffe0ff */
[----:B01----:R1:W0:-:S15]  /*0010*/  S2R R0, SR_LMEMHIOFF ;  /* 0x0000000000007919 */ /* 0x00321e0000003700 */
[----:B01----:R-:W-:-:S15]  /*0020*/  ISETP.GE.U32.AND P0, PT, R1, R0, PT ;  /* 0x000000000100720c */ /* 0x003fde0003f06070 */
[----:B01----:R-:W-:-:S15]  /*0030*/  @P0 BRA `(.L_x_155) ;  /* 0x0000001000000947 */ /* 0x003fde0003800000 */
[----:B01----:R-:W-:-:S15]  /*0040*/  BPT.TRAP 0x1 ;  /* 0x000000040000795c */ /* 0x003fde0000300000 */
.L_x_155:
[----:B01----:R-:W-:-:S15]  /*0050*/  MOV R5, R5 ;  /* 0x0000000500057202 */ /* 0x003fde0000000f00 */
[----:B01----:R-:W-:-:S15]  /*0060*/  MOV R4, R4 ;  /* 0x0000000400047202 */ /* 0x003fde0000000f00 */
[----:B01----:R-:W-:-:S15]  /*0070*/  IADD3 R0, R1, RZ, RZ ;  /* 0x000000ff01007210 */ /* 0x003fde0007ffe0ff */
[----:B01----:R-:W-:-:S15]  /*0080*/  MOV R0, R0 ;  /* 0x0000000000007202 */ /* 0x003fde0000000f00 */
[----:B01----:R-:W-:-:S15]  /*0090*/  IADD3 R0, R0, c[0x0][0x20], RZ ;  /* 0x0000080000007a10 */ /* 0x003fde0007ffe0ff */
[----:B01----:R-:W-:-:S15]  /*00a0*/  MOV R3, R4 ;  /* 0x0000000400037202 */ /* 0x003fde0000000f00 */
[----:B01----:R-:W-:-:S15]  /*00b0*/  MOV R5, R5 ;  /* 0x0000000500057202 */ /* 0x003fde0000000f00 */
[----:B01----:R-:W-:-:S15]  /*00c0*/  MOV R4, R0 ;  /* 0x0000000000047202 */ /* 0x003fde0000000f00 */
[----:B01----:R-:W-:-:S15]  /*00d0*/  MOV R3, R3 ;  /* 0x0000000300037202 */ /* 0x003fde0000000f00 */
[----:B01----:R-:W-:-:S15]  /*00e0*/  MOV R0, R5 ;  /* 0x0000000500007202 */ /* 0x003fde0000000f00 */
.L_x_228:
[----:B01----:R-:W-:-:S15]  /*00f0*/  IADD3 R5, R4, RZ, RZ ;  /* 0x000000ff04057210 */ /* 0x003fde0007ffe0ff */
        /* <DEDUP_REMOVED lines=8> */
[----:B01----:R-:W-:-:S15]  /*0180*/  IADD3 R4, R4, RZ, RZ ;  /* 0x000000ff04047210 */ /* 0x003fde0007ffe0ff */
[----:B01----:R-:W-:-:S15]  /*0190*/  MOV R4, R4 ;  /* 0x0000000400047202 */ /* 0x003fde0000000f00 */
[----:B01----:R1:W0:-:S15]  /*01a0*/  LD R4, [R4] ;  /* 0x0000000004047980 */ /* 0x00321e0000100800 */
[----:B01----:R-:W-:-:S15]  /*01b0*/  MOV R4, R4 ;  /* 0x0000000400047202 */ /* 0x003fde0000000f00 */
[----:B01----:R-:W-:-:S15]  /*01c0*/  MOV R5, R5 ;  /* 0x0000000500057202 */ /* 0x003fde0000000f00 */
[----:B01----:R-:W-:-:S15]  /*01d0*/  BRA `(.L_x_156) ;  /* 0x0000000000007947 */ /* 0x003fde0003800000 */
.L_x_156:
[----:B01----:R-:W-:-:S15]  /*01e0*/  MOV R4, R4 ;  /* 0x0000000400047202 */ /* 0x003fde0000000f00 */
[----:B01----:R-:W-:-:S15]  /*01f0*/  MOV R5, R5 ;  /* 0x0000000500057202 */ /* 0x003fde0000000f00 */
[----:B01----:R-:W-:-:S15]  /*0200*/  IADD3 R1, R1, 0x8, RZ ;  /* 0x0000000801017810 */ /* 0x003fde0007ffe0ff */
[----:B01----:R-:W-:-:S15]  /*0210*/  RET.ABS.NODEC R20 0x0 ;  /* 0x0000000014007950 */ /* 0x003fde0003e00000 */
.L_x_157:
        /* <DEDUP_REMOVED lines=14> */
.L_x_227:


//--------------------- .text._ZN52_INTERNAL_e22a190c_23_kepler_dynamic_fetch_cu_t_rays9atomicAddEPii --------------------------
	.section	.text._ZN52_INTERNAL_e22a190c_23_kepler_dynamic_fetch_cu_t_rays9atomicAddEPii,"ax",@progbits
	.sectioninfo	@"SHI_REGISTERS=24"
	.align	128
.text._ZN52_INTERNAL_e22a190c_23_kepler_dynamic_fetch_cu_t_rays9atomicAddEPii:
        .type           _ZN52_INTERNAL_e22a190c_23_kepler_dynamic_fetch_cu_t_rays9atomicAddEPii,@function
        .size           _ZN52_INTERNAL_e22a190c_23_kepler_dynamic_fetch_cu_t_rays9atomicAddEPii,(.L_x_229 - _ZN52_INTERNAL_e22a190c_23_kepler_dynamic_fetch_cu_t_rays9atomicAddEPii)
_ZN52_INTERNAL_e22a190c_23_kepler_dynamic_fetch_cu_t_rays9atomicAddEPii:
[----:B01----:R-:W-:-:S15]  /*0000*/  IADD3 R1, R1, -0x10, RZ ;  /* 0xfffffff001017810 */ /* 0x003fde0007ffe0ff */
[----:B01----:R1:W0:-:S15]  /*0010*/  S2R R0, SR_LMEMHIOFF ;  /* 0x0000000000007919 */ /* 0x00321e0000003700 */
[----:B01----:R-:W-:-:S15]  /*0020*/  ISETP.GE.U32.AND P0, PT, R1, R0, PT ;  /* 0x000000000100720c */ /* 0x003fde0003f06070 */
[----:B01----:R-:W-:-:S15]  /*0030*/  @P0 BRA `(.L_x_158) ;  /* 0x0000001000000947 */ /* 0x003fde0003800000 */
[----:B01----:R-:W-:-:S15]  /*0040*/  BPT.TRAP 0x1 ;  /* 0x000000040000795c */ /* 0x003fde0000300000 */
.L_x_158:
        /* <DEDUP_REMOVED lines=12> */
[----:B01----:R-:W-:-:S15]  /*0110*/  MOV R20, 32@lo((_ZN52_INTERNAL_e22a190c_23_kepler_dynamic_fetch_cu_t_rays9atomicAddEPii + .L_x_33@srel)) ;  /* 0x0000000000147802 */ /* 0x003fde0000000f00 */
[----:B01----:R-:W-:-:S15]  /*0120*/  MOV R21, 32@hi((_ZN52_INTERNAL_e22a190c_23_kepler_dynamic_fetch_cu_t_rays9atomicAddEPii + .L_x_33@srel)) ;  /* 0x0000000000157802 */ /* 0x003fde0000000f00 */
[----:B01----:R-:W-:-:S15]  /*0130*/  CALL.ABS.NOINC `(__iAtomicAdd) ;  /* 0x0000000000007943 */ /* 0x003fde0003c00000 */
.L_x_33:
[----:B01----:R-:W-:-:S15]  /*0140*/  MOV R4, R4 ;  /* 0x0000000400047202 */ /* 0x003fde0000000f00 */
[----:B01----:R-:W-:-:S15]  /*0150*/  MOV R4, R4 ;  /* 0x0000000400047202 */ /* 0x003fde0000000f00 */
[----:B01----:R-:W-:-:S15]  /*0160*/  BRA `(.L_x_159) ;  /* 0x0000000000007947 */ /* 0x003fde0003800000 */
.L_x_159:
[----:B01----:R-:W-:-:S15]  /*0170*/  MOV R4, R4 ;  /* 0x0000000400047202 */ /* 0x003fde0000000f00 */
[----:B01----:R1:W0:-:S15]  /*0180*/  LDL R2, [R1] ;  /* 0x0000000001027983 */ /* 0x00321e0000100800 */
[----:B01----:R1:W0:-:S15]  /*0190*/  LDL R16, [R1+0x4] ;  /* 0x0000040001107983 */ /* 0x00321e0000100800 */
[----:B01----:R1:W0:-:S15]  /*01a0*/  LDL R20, [R1+0x8] ;  /* 0x0000080001147983 */ /* 0x00321e0000100800 */
[----:B01----:R1:W0:-:S15]  /*01b0*/  LDL R21, [R1+0xc] ;  /* 0x00000c0001157983 */ /* 0x00321e0000100800 */
[----:B01----:R-:W-:-:S15]  /*01c0*/  IADD3 R1, R1, 0x10, RZ ;  /* 0x0000001001017810 */ /* 0x003fde0007ffe0ff */
[----:B01----:R-:W-:-:S15]  /*01d0*/  RET.ABS.NODEC R20 0x0 ;  /* 0x0000000014007950 */ /* 0x003fde0003e00000 */
.L_x_160:
        /* <DEDUP_REMOVED lines=10> */
.L_x_229:


//--------------------- .nv.global                --------------------------
	.section	.nv.global,"aw",@nobits
	.align	4
.nv.global:
	.type		g_warpCounter,@object
	.size		g_warpCounter,(g_config - g_warpCounter)
g_warpCounter:
	.zero		4
	.type		g_config,@object
	.size		g_config,(.L_0 - g_config)
g_config:
	.zero		16
.L_0:


//--------------------- .nv.shared.trace          --------------------------
	.section	.nv.shared.trace,"aw",@nobits
	.align	4
.nv.shared.trace:
	.type		_ZZ5traceE13rayCountArray,@object
	.size		_ZZ5traceE13rayCountArray,(_ZZ5traceE12nextRayArray - _ZZ5traceE13rayCountArray)
_ZZ5traceE13rayCountArray:
	.zero		24
	.type		_ZZ5traceE12nextRayArray,@object
	.size		_ZZ5traceE12nextRayArray,(_ZZ5traceE6shared - _ZZ5traceE12nextRayArray)
_ZZ5traceE12nextRayArray:
	.zero		24
	.type		_ZZ5traceE6shared,@object
	.size		_ZZ5traceE6shared,(.L_2 - _ZZ5traceE6shared)
_ZZ5traceE6shared:
	.zero		3860
.L_2:


//--------------------- SYMBOLS --------------------------

	.type		t_rays,@"STT_CUDA_TEXTURE"
	.type		t_nodesA,@"STT_CUDA_TEXTURE"
	.type		t_nodesB,@"STT_CUDA_TEXTURE"
	.type		t_nodesC,@"STT_CUDA_TEXTURE"
	.type		t_nodesD,@"STT_CUDA_TEXTURE"
	.type		t_trisA,@"STT_CUDA_TEXTURE"
	.type		t_trisB,@"STT_CUDA_TEXTURE"
	.type		t_trisC,@"STT_CUDA_TEXTURE"
	.type		t_triIndices,@"STT_CUDA_TEXTURE"
